// auto-generated by cutlass_sweep.gemm — config: {"arch": "sm_90", "cluster_m": 1, "cluster_n": 1, "dtype": "bf16", "dtype_b": "bf16", "layout": "nt", "stages": 0, "tile_k": 128, "tile_m": 256, "tile_n": 192}
#include "cutlass/cutlass.h"
#include "cutlass/gemm/collective/collective_builder.hpp"
#include "cutlass/gemm/device/gemm_universal_adapter.h"
#include "cutlass/gemm/kernel/gemm_universal.hpp"
#include "cutlass/epilogue/collective/collective_builder.hpp"

using ElemA = cutlass::bfloat16_t;
using ElemB = cutlass::bfloat16_t;
using ElemCD = cutlass::bfloat16_t;
using Acc  = float;
using TileShape    = cute::Shape<cute::_256, cute::_192, cute::_128>;
using ClusterShape = cute::Shape<cute::_1, cute::_1, cute::_1>;

using CollectiveEpilogue = typename cutlass::epilogue::collective::CollectiveBuilder<
    cutlass::arch::Sm90, cutlass::arch::OpClassTensorOp,
    TileShape, ClusterShape,
    cutlass::epilogue::collective::EpilogueTileAuto,
    Acc, Acc,
    ElemCD, cutlass::layout::RowMajor, 128 / cutlass::sizeof_bits<ElemCD>::value,
    ElemCD, cutlass::layout::RowMajor, 128 / cutlass::sizeof_bits<ElemCD>::value,
    cutlass::epilogue::collective::EpilogueScheduleAuto
  >::CollectiveOp;

using CollectiveMainloop = typename cutlass::gemm::collective::CollectiveBuilder<
    cutlass::arch::Sm90, cutlass::arch::OpClassTensorOp,
    ElemA, cutlass::layout::RowMajor, 128 / cutlass::sizeof_bits<ElemA>::value,
    ElemB, cutlass::layout::ColumnMajor, 128 / cutlass::sizeof_bits<ElemB>::value,
    Acc,
    TileShape, ClusterShape,
    cutlass::gemm::collective::StageCountAutoCarveout<static_cast<int>(sizeof(typename CollectiveEpilogue::SharedStorage))>,
    cutlass::gemm::collective::KernelScheduleAuto
  >::CollectiveOp;

using GemmKernel = cutlass::gemm::kernel::GemmUniversal<
    cute::Shape<int,int,int,int>,
    CollectiveMainloop,
    CollectiveEpilogue
>;
using Gemm = cutlass::gemm::device::GemmUniversalAdapter<GemmKernel>;

// Force the device kernel symbol into the cubin without needing a host main.
auto* _anchor = &cutlass::device_kernel<GemmKernel>;


// ===== COMPILED SASS (sm_90a) =====

	.target	sm_90a

	.elftype	@"ET_EXEC"


//--------------------- .note.nv.tkinfo           --------------------------
	.section	.note.nv.tkinfo,"",@"SHT_NOTE"
	.sectionflags	@"SHF_NOTE_NV_TKINFO"
	.tkinfo
        /*0018*/ 	.word	0x00000002
        /*0030*/ 	.string	""
        /*0030*/ 	.string	"ptxas"
        /*0030*/ 	.string	"Cuda compilation tools, release 13.0, V13.0.88"
        /*0030*/ 	.string	"Build cuda_13.0.r13.0/compiler.36424714_0"
        /*0030*/ 	.string	"-arch sm_90a -m 64 "



//--------------------- .note.nv.cuinfo           --------------------------
	.section	.note.nv.cuinfo,"",@"SHT_NOTE"
	.sectionflags	@"SHF_NOTE_NV_CUINFO"
        /*0018*/ 	.short	0x0002
        /*001a*/ 	.short	0x005a
        /*001c*/ 	.short	0x0082
	.zero		2


//--------------------- .nv.info                  --------------------------
	.section	.nv.info,"",@"SHT_CUDA_INFO"
	.align	4


	//----- nvinfo : EIATTR_REGCOUNT
	.align		4
        /*0000*/ 	.byte	0x04, 0x2f
        /*0002*/ 	.short	(.L_15 - .L_14)
	.align		4
.L_14:
        /*0004*/ 	.word	index@(_ZN7cutlass13device_kernelINS_4gemm6kernel13GemmUniversalIN4cute5tupleIJiiiiEEENS1_10collective13CollectiveMmaINS1_34MainloopSm90TmaGmmaWarpSpecializedILi2ENS5_IJNS4_1CILi1EEESB_SB_EEENS1_35KernelTmaWarpSpecializedCooperativeEEENS5_IJNSA_ILi256EEENSA_ILi192EEENSA_ILi128EEEEEENS_10bfloat16_tENS5_IJlSB_lEEESJ_SK_NS4_8TiledMMAINS4_8MMA_AtomIJNS4_4SM904GMMA28MMA_64x192x16_F32BF16BF16_SSILNSO_5MajorE0ELSQ_0ELNSO_7ScaleInE1ELSR_1EEEEEENS4_6LayoutINS5_IJNSA_ILi2EEESB_SB_EEENS5_IJSB_NSA_ILi0EEESX_EEEEENS5_IJNS4_10UnderscoreES10_S10_EEEEENS4_13SM90_TMA_LOADENS4_14ComposedLayoutINS4_7SwizzleILi3ELi4ELi3EEENS4_18smem_ptr_flag_bitsILi16EEENSU_INS5_IJNSA_ILi8EEENSA_ILi64EEEEEENS5_IJS1A_SB_EEEEEEEvNS4_8identityES13_S1E_vS1F_EENS_8epilogue10collective6detail29Sm90TmaWarpSpecializedAdapterINS1I_15DefaultEpilogueISJ_SK_SK_NS1H_6thread17LinearCombinationISJ_Li1EffLNS1M_9ScaleType4KindE0ELNS_15FloatRoundStyleE2ESJ_EENS1_15EpilogueDefaultEEEEEvvEEEEvNT_6ParamsE)
        /*0008*/ 	.word	0x000000a8


	//----- nvinfo : EIATTR_FRAME_SIZE
	.align		4
.L_15:
        /*000c*/ 	.byte	0x04, 0x11
        /*000e*/ 	.short	(.L_17 - .L_16)
	.align		4
.L_16:
        /*0010*/ 	.word	index@(_ZN7cutlass13device_kernelINS_4gemm6kernel13GemmUniversalIN4cute5tupleIJiiiiEEENS1_10collective13CollectiveMmaINS1_34MainloopSm90TmaGmmaWarpSpecializedILi2ENS5_IJNS4_1CILi1EEESB_SB_EEENS1_35KernelTmaWarpSpecializedCooperativeEEENS5_IJNSA_ILi256EEENSA_ILi192EEENSA_ILi128EEEEEENS_10bfloat16_tENS5_IJlSB_lEEESJ_SK_NS4_8TiledMMAINS4_8MMA_AtomIJNS4_4SM904GMMA28MMA_64x192x16_F32BF16BF16_SSILNSO_5MajorE0ELSQ_0ELNSO_7ScaleInE1ELSR_1EEEEEENS4_6LayoutINS5_IJNSA_ILi2EEESB_SB_EEENS5_IJSB_NSA_ILi0EEESX_EEEEENS5_IJNS4_10UnderscoreES10_S10_EEEEENS4_13SM90_TMA_LOADENS4_14ComposedLayoutINS4_7SwizzleILi3ELi4ELi3EEENS4_18smem_ptr_flag_bitsILi16EEENSU_INS5_IJNSA_ILi8EEENSA_ILi64EEEEEENS5_IJS1A_SB_EEEEEEEvNS4_8identityES13_S1E_vS1F_EENS_8epilogue10collective6detail29Sm90TmaWarpSpecializedAdapterINS1I_15DefaultEpilogueISJ_SK_SK_NS1H_6thread17LinearCombinationISJ_Li1EffLNS1M_9ScaleType4KindE0ELNS_15FloatRoundStyleE2ESJ_EENS1_15EpilogueDefaultEEEEEvvEEEEvNT_6ParamsE)
        /*0014*/ 	.word	0x00000000


	//----- nvinfo : EIATTR_MIN_STACK_SIZE
	.align		4
.L_17:
        /*0018*/ 	.byte	0x04, 0x12
        /*001a*/ 	.short	(.L_19 - .L_18)
	.align		4
.L_18:
        /*001c*/ 	.word	index@(_ZN7cutlass13device_kernelINS_4gemm6kernel13GemmUniversalIN4cute5tupleIJiiiiEEENS1_10collective13CollectiveMmaINS1_34MainloopSm90TmaGmmaWarpSpecializedILi2ENS5_IJNS4_1CILi1EEESB_SB_EEENS1_35KernelTmaWarpSpecializedCooperativeEEENS5_IJNSA_ILi256EEENSA_ILi192EEENSA_ILi128EEEEEENS_10bfloat16_tENS5_IJlSB_lEEESJ_SK_NS4_8TiledMMAINS4_8MMA_AtomIJNS4_4SM904GMMA28MMA_64x192x16_F32BF16BF16_SSILNSO_5MajorE0ELSQ_0ELNSO_7ScaleInE1ELSR_1EEEEEENS4_6LayoutINS5_IJNSA_ILi2EEESB_SB_EEENS5_IJSB_NSA_ILi0EEESX_EEEEENS5_IJNS4_10UnderscoreES10_S10_EEEEENS4_13SM90_TMA_LOADENS4_14ComposedLayoutINS4_7SwizzleILi3ELi4ELi3EEENS4_18smem_ptr_flag_bitsILi16EEENSU_INS5_IJNSA_ILi8EEENSA_ILi64EEEEEENS5_IJS1A_SB_EEEEEEEvNS4_8identityES13_S1E_vS1F_EENS_8epilogue10collective6detail29Sm90TmaWarpSpecializedAdapterINS1I_15DefaultEpilogueISJ_SK_SK_NS1H_6thread17LinearCombinationISJ_Li1EffLNS1M_9ScaleType4KindE0ELNS_15FloatRoundStyleE2ESJ_EENS1_15EpilogueDefaultEEEEEvvEEEEvNT_6ParamsE)
        /*0020*/ 	.word	0x00000000
.L_19:


//--------------------- .nv.compat                --------------------------
	.section	.nv.compat,"",@"SHT_CUDA_COMPAT_INFO"
	.align	4
        /*0000*/ 	.byte	0x02, 0x09, 0x01, 0x00, 0x02, 0x02, 0x04, 0x00, 0x02, 0x05, 0x05, 0x00, 0x03, 0x07, 0x01, 0x01
        /*0010*/ 	.byte	0x02, 0x03, 0x01, 0x00, 0x02, 0x06, 0x01, 0x00, 0x04, 0x0b, 0x08, 0x00, 0x00, 0x00, 0x00, 0x00
        /*0020*/ 	.byte	0x00, 0x00, 0x00, 0x00


//--------------------- .nv.info._ZN7cutlass13device_kernelINS_4gemm6kernel13GemmUniversalIN4cute5tupleIJiiiiEEENS1_10collective13CollectiveMmaINS1_34MainloopSm90TmaGmmaWarpSpecializedILi2ENS5_IJNS4_1CILi1EEESB_SB_EEENS1_35KernelTmaWarpSpecializedCooperativeEEENS5_IJNSA_ILi256EEENSA_ILi192EEENSA_ILi128EEEEEENS_10bfloat16_tENS5_IJlSB_lEEESJ_SK_NS4_8TiledMMAINS4_8MMA_AtomIJNS4_4SM904GMMA28MMA_64x192x16_F32BF16BF16_SSILNSO_5MajorE0ELSQ_0ELNSO_7ScaleInE1ELSR_1EEEEEENS4_6LayoutINS5_IJNSA_ILi2EEESB_SB_EEENS5_IJSB_NSA_ILi0EEESX_EEEEENS5_IJNS4_10UnderscoreES10_S10_EEEEENS4_13SM90_TMA_LOADENS4_14ComposedLayoutINS4_7SwizzleILi3ELi4ELi3EEENS4_18smem_ptr_flag_bitsILi16EEENSU_INS5_IJNSA_ILi8EEENSA_ILi64EEEEEENS5_IJS1A_SB_EEEEEEEvNS4_8identityES13_S1E_vS1F_EENS_8epilogue10collective6detail29Sm90TmaWarpSpecializedAdapterINS1I_15DefaultEpilogueISJ_SK_SK_NS1H_6thread17LinearCombinationISJ_Li1EffLNS1M_9ScaleType4KindE0ELNS_15FloatRoundStyleE2ESJ_EENS1_15EpilogueDefaultEEEEEvvEEEEvNT_6ParamsE --------------------------
	.section	.nv.info._ZN7cutlass13device_kernelINS_4gemm6kernel13GemmUniversalIN4cute5tupleIJiiiiEEENS1_10collective13CollectiveMmaINS1_34MainloopSm90TmaGmmaWarpSpecializedILi2ENS5_IJNS4_1CILi1EEESB_SB_EEENS1_35KernelTmaWarpSpecializedCooperativeEEENS5_IJNSA_ILi256EEENSA_ILi192EEENSA_ILi128EEEEEENS_10bfloat16_tENS5_IJlSB_lEEESJ_SK_NS4_8TiledMMAINS4_8MMA_AtomIJNS4_4SM904GMMA28MMA_64x192x16_F32BF16BF16_SSILNSO_5MajorE0ELSQ_0ELNSO_7ScaleInE1ELSR_1EEEEEENS4_6LayoutINS5_IJNSA_ILi2EEESB_SB_EEENS5_IJSB_NSA_ILi0EEESX_EEEEENS5_IJNS4_10UnderscoreES10_S10_EEEEENS4_13SM90_TMA_LOADENS4_14ComposedLayoutINS4_7SwizzleILi3ELi4ELi3EEENS4_18smem_ptr_flag_bitsILi16EEENSU_INS5_IJNSA_ILi8EEENSA_ILi64EEEEEENS5_IJS1A_SB_EEEEEEEvNS4_8identityES13_S1E_vS1F_EENS_8epilogue10collective6detail29Sm90TmaWarpSpecializedAdapterINS1I_15DefaultEpilogueISJ_SK_SK_NS1H_6thread17LinearCombinationISJ_Li1EffLNS1M_9ScaleType4KindE0ELNS_15FloatRoundStyleE2ESJ_EENS1_15EpilogueDefaultEEEEEvvEEEEvNT_6ParamsE,"",@"SHT_CUDA_INFO"
	.sectionflags	@""
	.align	4


	//----- nvinfo : EIATTR_CUDA_API_VERSION
	.align		4
        /*0000*/ 	.byte	0x04, 0x37
        /*0002*/ 	.short	(.L_21 - .L_20)
.L_20:
        /*0004*/ 	.word	0x00000082


	//----- nvinfo : EIATTR_KPARAM_INFO
	.align		4
.L_21:
        /*0008*/ 	.byte	0x04, 0x17
        /*000a*/ 	.short	(.L_23 - .L_22)
.L_22:
        /*000c*/ 	.word	0x00000000
        /*0010*/ 	.short	0x0000
        /*0012*/ 	.short	0x0070
        /*0014*/ 	.byte	0x00, 0xf0, 0x01, 0x10


	//----- nvinfo : EIATTR_SPARSE_MMA_MASK
	.align		4
.L_23:
        /*0018*/ 	.byte	0x03, 0x50
        /*001a*/ 	.short	0x0000


	//----- nvinfo : EIATTR_MAXREG_COUNT
	.align		4
        /*001c*/ 	.byte	0x03, 0x1b
        /*001e*/ 	.short	0x00a8


	//----- nvinfo : EIATTR_NUM_BARRIERS
	.align		4
        /*0020*/ 	.byte	0x02, 0x4c
        /*0022*/ 	.byte	0x01
	.zero		1


	//----- nvinfo : EIATTR_EXTERNS
	.align		4
        /*0024*/ 	.byte	0x04, 0x0f
        /*0026*/ 	.short	(.L_25 - .L_24)


	//   ....[0]....
	.align		4
.L_24:
        /*0028*/ 	.word	index@(__assertfail)


	//----- nvinfo : EIATTR_MERCURY_ISA_VERSION
	.align		4
.L_25:
        /*002c*/ 	.byte	0x03, 0x5f
        /*002e*/ 	.short	0x0101


	//----- nvinfo : EIATTR_INT_WARP_WIDE_INSTR_OFFSETS
	.align		4
        /*0030*/ 	.byte	0x04, 0x31
        /*0032*/ 	.short	(.L_27 - .L_26)


	//   ....[0]....
.L_26:
        /*0034*/ 	.word	0x000004b0


	//   ....[1]....
        /*0038*/ 	.word	0x000004c0


	//   ....[2]....
        /*003c*/ 	.word	0x00000550


	//----- nvinfo : EIATTR_COOP_GROUP_MASK_REGIDS
	.align		4
.L_27:
        /*0040*/ 	.byte	0x04, 0x29
        /*0042*/ 	.short	(.L_29 - .L_28)


	//   ....[0]....
.L_28:
        /*0044*/ 	.word	0xffffffff


	//   ....[1]....
        /*0048*/ 	.word	0xffffffff


	//   ....[2]....
        /*004c*/ 	.word	0xffffffff


	//   ....[3]....
        /*0050*/ 	.word	0xffffffff


	//   ....[4]....
        /*0054*/ 	.word	0xffffffff


	//----- nvinfo : EIATTR_COOP_GROUP_INSTR_OFFSETS
	.align		4
.L_29:
        /*0058*/ 	.byte	0x04, 0x28
        /*005a*/ 	.short	(.L_31 - .L_30)


	//   ....[0]....
.L_30:
        /*005c*/ 	.word	0x00000060


	//   ....[1]....
        /*0060*/ 	.word	0x00000070


	//   ....[2]....
        /*0064*/ 	.word	0x00000190


	//   ....[3]....
        /*0068*/ 	.word	0x00000360


	//   ....[4]....
        /*006c*/ 	.word	0x000010d0


	//----- nvinfo : EIATTR_REG_RECONFIG
	.align		4
.L_31:
        /*0070*/ 	.byte	0x01, 0x54
	.zero		2


	//----- nvinfo : EIATTR_SYSCALL_OFFSETS
	.align		4
        /*0074*/ 	.byte	0x04, 0x46
        /*0076*/ 	.short	(.L_33 - .L_32)


	//   ....[0]....
.L_32:
        /*0078*/ 	.word	0x00001290


	//----- nvinfo : EIATTR_MBARRIER_INSTR_OFFSETS
	.align		4
.L_33:
        /*007c*/ 	.byte	0x04, 0x39
        /*007e*/ 	.short	(.L_35 - .L_34)


	//   ....[0]....
.L_34:
        /*0080*/ 	.word	0x00000310
        /*0084*/ 	.word	0x000000ff
        /*0088*/ 	.word	0x00000000
        /*008c*/ 	.short	0x0100
        /*008e*/ 	.byte	0x08
	.zero		1


	//   ....[1]....
        /*0090*/ 	.word	0x00000320
        /*0094*/ 	.word	0x000000ff
        /*0098*/ 	.word	0x00000010
        /*009c*/ 	.short	0x0100
        /*009e*/ 	.byte	0x08
	.zero		1


	//   ....[2]....
        /*00a0*/ 	.word	0x00000330
        /*00a4*/ 	.word	0x000000ff
        /*00a8*/ 	.word	0x00000008
        /*00ac*/ 	.short	0x0100
        /*00ae*/ 	.byte	0x08
	.zero		1


	//   ....[3]....
        /*00b0*/ 	.word	0x00000340
        /*00b4*/ 	.word	0x000000ff
        /*00b8*/ 	.word	0x00000018
        /*00bc*/ 	.short	0x0100
        /*00be*/ 	.byte	0x08
	.zero		1


	//   ....[4]....
        /*00c0*/ 	.word	0x000005d0
        /*00c4*/ 	.word	0x000000ff
        /*00c8*/ 	.word	0x00000030
        /*00cc*/ 	.short	0x0100
        /*00ce*/ 	.byte	0x10
	.zero		1


	//   ....[5]....
        /*00d0*/ 	.word	0x00000640
        /*00d4*/ 	.word	0x000000ff
        /*00d8*/ 	.word	0x00000038
        /*00dc*/ 	.short	0x0100
        /*00de*/ 	.byte	0x10
	.zero		1


	//   ....[6]....
        /*00e0*/ 	.word	0x00001330
        /*00e4*/ 	.word	0x00000003
        /*00e8*/ 	.word	0x00000000
        /*00ec*/ 	.short	0x010a
        /*00ee*/ 	.byte	0x3f
	.zero		1


	//   ....[7]....
        /*00f0*/ 	.word	0x00001370
        /*00f4*/ 	.word	0x00000003
        /*00f8*/ 	.word	0x00000000
        /*00fc*/ 	.short	0x010a
        /*00fe*/ 	.byte	0x3f
	.zero		1


	//   ....[8]....
        /*0100*/ 	.word	0x00001b60
        /*0104*/ 	.word	0x000000ff
        /*0108*/ 	.word	0x00000000
        /*010c*/ 	.short	0x010a
        /*010e*/ 	.byte	0x0a
	.zero		1


	//   ....[9]....
        /*0110*/ 	.word	0x00001ba0
        /*0114*/ 	.word	0x000000ff
        /*0118*/ 	.word	0x00000000
        /*011c*/ 	.short	0x010a
        /*011e*/ 	.byte	0x0a
	.zero		1


	//   ....[10]....
        /*0120*/ 	.word	0x00002250
        /*0124*/ 	.word	0x000000ff
        /*0128*/ 	.word	0x00000000
        /*012c*/ 	.short	0x0101
        /*012e*/ 	.byte	0x08
	.zero		1


	//   ....[11]....
        /*0130*/ 	.word	0x00002440
        /*0134*/ 	.word	0x000000ff
        /*0138*/ 	.word	0x00000000
        /*013c*/ 	.short	0x0101
        /*013e*/ 	.byte	0x04
	.zero		1


	//   ....[12]....
        /*0140*/ 	.word	0x0000fd50
        /*0144*/ 	.word	0x0000000c
        /*0148*/ 	.word	0x00000010
        /*014c*/ 	.short	0x010a
        /*014e*/ 	.byte	0x3f
	.zero		1


	//   ....[13]....
        /*0150*/ 	.word	0x000101d0
        /*0154*/ 	.word	0x00000003
        /*0158*/ 	.word	0x00000038
        /*015c*/ 	.short	0x0101
        /*015e*/ 	.byte	0x3f
	.zero		1


	//   ....[14]....
        /*0160*/ 	.word	0x00010930
        /*0164*/ 	.word	0x00000007
        /*0168*/ 	.word	0x00000000
        /*016c*/ 	.short	0x010a
        /*016e*/ 	.byte	0x3f
	.zero		1


	//   ....[15]....
        /*0170*/ 	.word	0x000109b0
        /*0174*/ 	.word	0x00000003
        /*0178*/ 	.word	0x00000000
        /*017c*/ 	.short	0x010a
        /*017e*/ 	.byte	0x3f
	.zero		1


	//   ....[16]....
        /*0180*/ 	.word	0x00010a10
        /*0184*/ 	.word	0x00000003
        /*0188*/ 	.word	0x00000000
        /*018c*/ 	.short	0x010a
        /*018e*/ 	.byte	0x3f
	.zero		1


	//   ....[17]....
        /*0190*/ 	.word	0x00010a70
        /*0194*/ 	.word	0x00000004
        /*0198*/ 	.word	0x00000000
        /*019c*/ 	.short	0x010a
        /*019e*/ 	.byte	0x3f
	.zero		1


	//   ....[18]....
        /*01a0*/ 	.word	0x00010b40
        /*01a4*/ 	.word	0x0000000c
        /*01a8*/ 	.word	0x00000010
        /*01ac*/ 	.short	0x010a
        /*01ae*/ 	.byte	0x3f
	.zero		1


	//   ....[19]....
        /*01b0*/ 	.word	0x00010c10
        /*01b4*/ 	.word	0x00000007
        /*01b8*/ 	.word	0x00000000
        /*01bc*/ 	.short	0x010a
        /*01be*/ 	.byte	0x3f
	.zero		1


	//----- nvinfo : EIATTR_NUM_MBARRIERS
	.align		4
.L_35:
        /*01c0*/ 	.byte	0x03, 0x38
        /*01c2*/ 	.short	0x0006


	//----- nvinfo : EIATTR_EXIT_INSTR_OFFSETS
	.align		4
        /*01c4*/ 	.byte	0x04, 0x1c
        /*01c6*/ 	.short	(.L_37 - .L_36)


	//   ....[0]....
.L_36:
        /*01c8*/ 	.word	0x000006a0


	//   ....[1]....
        /*01cc*/ 	.word	0x00001010


	//   ....[2]....
        /*01d0*/ 	.word	0x0000f300


	//   ....[3]....
        /*01d4*/ 	.word	0x0000f9f0


	//   ....[4]....
        /*01d8*/ 	.word	0x00010a00


	//----- nvinfo : EIATTR_MAX_THREADS
	.align		4
.L_37:
        /*01dc*/ 	.byte	0x04, 0x05
        /*01de*/ 	.short	(.L_39 - .L_38)
.L_38:
        /*01e0*/ 	.word	0x00000180
        /*01e4*/ 	.word	0x00000001
        /*01e8*/ 	.word	0x00000001


	//----- nvinfo : EIATTR_CRS_STACK_SIZE
	.align		4
.L_39:
        /*01ec*/ 	.byte	0x04, 0x1e
        /*01ee*/ 	.short	(.L_41 - .L_40)
.L_40:
        /*01f0*/ 	.word	0x00000000


	//----- nvinfo : EIATTR_CBANK_PARAM_SIZE
	.align		4
.L_41:
        /*01f4*/ 	.byte	0x03, 0x19
        /*01f6*/ 	.short	0x0470


	//----- nvinfo : EIATTR_PARAM_CBANK
	.align		4
        /*01f8*/ 	.byte	0x04, 0x0a
        /*01fa*/ 	.short	(.L_43 - .L_42)
	.align		4
.L_42:
        /*01fc*/ 	.word	index@(.nv.constant0._ZN7cutlass13device_kernelINS_4gemm6kernel13GemmUniversalIN4cute5tupleIJiiiiEEENS1_10collective13CollectiveMmaINS1_34MainloopSm90TmaGmmaWarpSpecializedILi2ENS5_IJNS4_1CILi1EEESB_SB_EEENS1_35KernelTmaWarpSpecializedCooperativeEEENS5_IJNSA_ILi256EEENSA_ILi192EEENSA_ILi128EEEEEENS_10bfloat16_tENS5_IJlSB_lEEESJ_SK_NS4_8TiledMMAINS4_8MMA_AtomIJNS4_4SM904GMMA28MMA_64x192x16_F32BF16BF16_SSILNSO_5MajorE0ELSQ_0ELNSO_7ScaleInE1ELSR_1EEEEEENS4_6LayoutINS5_IJNSA_ILi2EEESB_SB_EEENS5_IJSB_NSA_ILi0EEESX_EEEEENS5_IJNS4_10UnderscoreES10_S10_EEEEENS4_13SM90_TMA_LOADENS4_14ComposedLayoutINS4_7SwizzleILi3ELi4ELi3EEENS4_18smem_ptr_flag_bitsILi16EEENSU_INS5_IJNSA_ILi8EEENSA_ILi64EEEEEENS5_IJS1A_SB_EEEEEEEvNS4_8identityES13_S1E_vS1F_EENS_8epilogue10collective6detail29Sm90TmaWarpSpecializedAdapterINS1I_15DefaultEpilogueISJ_SK_SK_NS1H_6thread17LinearCombinationISJ_Li1EffLNS1M_9ScaleType4KindE0ELNS_15FloatRoundStyleE2ESJ_EENS1_15EpilogueDefaultEEEEEvvEEEEvNT_6ParamsE)
        /*0200*/ 	.short	0x0210
        /*0202*/ 	.short	0x0470


	//----- nvinfo : EIATTR_SW_WAR
	.align		4
.L_43:
        /*0204*/ 	.byte	0x04, 0x36
        /*0206*/ 	.short	(.L_45 - .L_44)
.L_44:
        /*0208*/ 	.word	0x00000008
.L_45:


//--------------------- .nv.callgraph             --------------------------
	.section	.nv.callgraph,"",@"SHT_CUDA_CALLGRAPH"
	.align	4
	.sectionentsize	8
	.align		4
        /*0000*/ 	.word	0x00000000
	.align		4
        /*0004*/ 	.word	0xffffffff
	.align		4
        /*0008*/ 	.word	index@(_ZN7cutlass13device_kernelINS_4gemm6kernel13GemmUniversalIN4cute5tupleIJiiiiEEENS1_10collective13CollectiveMmaINS1_34MainloopSm90TmaGmmaWarpSpecializedILi2ENS5_IJNS4_1CILi1EEESB_SB_EEENS1_35KernelTmaWarpSpecializedCooperativeEEENS5_IJNSA_ILi256EEENSA_ILi192EEENSA_ILi128EEEEEENS_10bfloat16_tENS5_IJlSB_lEEESJ_SK_NS4_8TiledMMAINS4_8MMA_AtomIJNS4_4SM904GMMA28MMA_64x192x16_F32BF16BF16_SSILNSO_5MajorE0ELSQ_0ELNSO_7ScaleInE1ELSR_1EEEEEENS4_6LayoutINS5_IJNSA_ILi2EEESB_SB_EEENS5_IJSB_NSA_ILi0EEESX_EEEEENS5_IJNS4_10UnderscoreES10_S10_EEEEENS4_13SM90_TMA_LOADENS4_14ComposedLayoutINS4_7SwizzleILi3ELi4ELi3EEENS4_18smem_ptr_flag_bitsILi16EEENSU_INS5_IJNSA_ILi8EEENSA_ILi64EEEEEENS5_IJS1A_SB_EEEEEEEvNS4_8identityES13_S1E_vS1F_EENS_8epilogue10collective6detail29Sm90TmaWarpSpecializedAdapterINS1I_15DefaultEpilogueISJ_SK_SK_NS1H_6thread17LinearCombinationISJ_Li1EffLNS1M_9ScaleType4KindE0ELNS_15FloatRoundStyleE2ESJ_EENS1_15EpilogueDefaultEEEEEvvEEEEvNT_6ParamsE)
	.align		4
        /*000c*/ 	.word	index@(__assertfail)
	.align		4
        /*0010*/ 	.word	0x00000000
	.align		4
        /*0014*/ 	.word	0xfffffffe
	.align		4
        /*0018*/ 	.word	0x00000000
	.align		4
        /*001c*/ 	.word	0xfffffffd
	.align		4
        /*0020*/ 	.word	0x00000000
	.align		4
        /*0024*/ 	.word	0xfffffffc


//--------------------- .nv.constant4             --------------------------
	.section	.nv.constant4,"a",@progbits
	.align	8
	.align		8
.nv.constant4:
        /*0000*/ 	.dword	__assertfail
	.align		8
        /*0008*/ 	.dword	__unnamed_1
	.align		8
        /*0010*/ 	.dword	_ZN39_INTERNAL_028342f1_4_k_cu_01dfa29b_49254cuda3std3__45__cpo5beginE
	.align		8
        /*0018*/ 	.dword	_ZN39_INTERNAL_028342f1_4_k_cu_01dfa29b_49254cuda3std3__45__cpo3endE
	.align		8
        /*0020*/ 	.dword	_ZN39_INTERNAL_028342f1_4_k_cu_01dfa29b_49254cuda3std3__45__cpo6cbeginE
	.align		8
        /*0028*/ 	.dword	_ZN39_INTERNAL_028342f1_4_k_cu_01dfa29b_49254cuda3std3__45__cpo4cendE
	.align		8
        /*0030*/ 	.dword	_ZN39_INTERNAL_028342f1_4_k_cu_01dfa29b_49254cuda3std3__441_GLOBAL__N__028342f1_4_k_cu_01dfa29b_49256ignoreE
	.align		8
        /*0038*/ 	.dword	_ZN39_INTERNAL_028342f1_4_k_cu_01dfa29b_49254cuda3std3__419piecewise_constructE
	.align		8
        /*0040*/ 	.dword	_ZN39_INTERNAL_028342f1_4_k_cu_01dfa29b_49254cuda3std3__48in_placeE
	.align		8
        /*0048*/ 	.dword	_ZN39_INTERNAL_028342f1_4_k_cu_01dfa29b_49254cuda3std6ranges3__45__cpo4swapE
	.align		8
        /*0050*/ 	.dword	_ZN39_INTERNAL_028342f1_4_k_cu_01dfa29b_49254cuda3std6ranges3__45__cpo9iter_moveE
	.align		8
        /*0058*/ 	.dword	_ZN39_INTERNAL_028342f1_4_k_cu_01dfa29b_49254cute7productE
	.align		8
        /*0060*/ 	.dword	_ZN39_INTERNAL_028342f1_4_k_cu_01dfa29b_49254cute1_E
	.align		8
        /*0068*/ 	.dword	$str$22
	.align		8
        /*0070*/ 	.dword	$str$23


//--------------------- .text._ZN7cutlass13device_kernelINS_4gemm6kernel13GemmUniversalIN4cute5tupleIJiiiiEEENS1_10collective13CollectiveMmaINS1_34MainloopSm90TmaGmmaWarpSpecializedILi2ENS5_IJNS4_1CILi1EEESB_SB_EEENS1_35KernelTmaWarpSpecializedCooperativeEEENS5_IJNSA_ILi256EEENSA_ILi192EEENSA_ILi128EEEEEENS_10bfloat16_tENS5_IJlSB_lEEESJ_SK_NS4_8TiledMMAINS4_8MMA_AtomIJNS4_4SM904GMMA28MMA_64x192x16_F32BF16BF16_SSILNSO_5MajorE0ELSQ_0ELNSO_7ScaleInE1ELSR_1EEEEEENS4_6LayoutINS5_IJNSA_ILi2EEESB_SB_EEENS5_IJSB_NSA_ILi0EEESX_EEEEENS5_IJNS4_10UnderscoreES10_S10_EEEEENS4_13SM90_TMA_LOADENS4_14ComposedLayoutINS4_7SwizzleILi3ELi4ELi3EEENS4_18smem_ptr_flag_bitsILi16EEENSU_INS5_IJNSA_ILi8EEENSA_ILi64EEEEEENS5_IJS1A_SB_EEEEEEEvNS4_8identityES13_S1E_vS1F_EENS_8epilogue10collective6detail29Sm90TmaWarpSpecializedAdapterINS1I_15DefaultEpilogueISJ_SK_SK_NS1H_6thread17LinearCombinationISJ_Li1EffLNS1M_9ScaleType4KindE0ELNS_15FloatRoundStyleE2ESJ_EENS1_15EpilogueDefaultEEEEEvvEEEEvNT_6ParamsE --------------------------
	.section	.text._ZN7cutlass13device_kernelINS_4gemm6kernel13GemmUniversalIN4cute5tupleIJiiiiEEENS1_10collective13CollectiveMmaINS1_34MainloopSm90TmaGmmaWarpSpecializedILi2ENS5_IJNS4_1CILi1EEESB_SB_EEENS1_35KernelTmaWarpSpecializedCooperativeEEENS5_IJNSA_ILi256EEENSA_ILi192EEENSA_ILi128EEEEEENS_10bfloat16_tENS5_IJlSB_lEEESJ_SK_NS4_8TiledMMAINS4_8MMA_AtomIJNS4_4SM904GMMA28MMA_64x192x16_F32BF16BF16_SSILNSO_5MajorE0ELSQ_0ELNSO_7ScaleInE1ELSR_1EEEEEENS4_6LayoutINS5_IJNSA_ILi2EEESB_SB_EEENS5_IJSB_NSA_ILi0EEESX_EEEEENS5_IJNS4_10UnderscoreES10_S10_EEEEENS4_13SM90_TMA_LOADENS4_14ComposedLayoutINS4_7SwizzleILi3ELi4ELi3EEENS4_18smem_ptr_flag_bitsILi16EEENSU_INS5_IJNSA_ILi8EEENSA_ILi64EEEEEENS5_IJS1A_SB_EEEEEEEvNS4_8identityES13_S1E_vS1F_EENS_8epilogue10collective6detail29Sm90TmaWarpSpecializedAdapterINS1I_15DefaultEpilogueISJ_SK_SK_NS1H_6thread17LinearCombinationISJ_Li1EffLNS1M_9ScaleType4KindE0ELNS_15FloatRoundStyleE2ESJ_EENS1_15EpilogueDefaultEEEEEvvEEEEvNT_6ParamsE,"ax",@progbits
	.align	128
.text._ZN7cutlass13device_kernelINS_4gemm6kernel13GemmUniversalIN4cute5tupleIJiiiiEEENS1_10collective13CollectiveMmaINS1_34MainloopSm90TmaGmmaWarpSpecializedILi2ENS5_IJNS4_1CILi1EEESB_SB_EEENS1_35KernelTmaWarpSpecializedCooperativeEEENS5_IJNSA_ILi256EEENSA_ILi192EEENSA_ILi128EEEEEENS_10bfloat16_tENS5_IJlSB_lEEESJ_SK_NS4_8TiledMMAINS4_8MMA_AtomIJNS4_4SM904GMMA28MMA_64x192x16_F32BF16BF16_SSILNSO_5MajorE0ELSQ_0ELNSO_7ScaleInE1ELSR_1EEEEEENS4_6LayoutINS5_IJNSA_ILi2EEESB_SB_EEENS5_IJSB_NSA_ILi0EEESX_EEEEENS5_IJNS4_10UnderscoreES10_S10_EEEEENS4_13SM90_TMA_LOADENS4_14ComposedLayoutINS4_7SwizzleILi3ELi4ELi3EEENS4_18smem_ptr_flag_bitsILi16EEENSU_INS5_IJNSA_ILi8EEENSA_ILi64EEEEEENS5_IJS1A_SB_EEEEEEEvNS4_8identityES13_S1E_vS1F_EENS_8epilogue10collective6detail29Sm90TmaWarpSpecializedAdapterINS1I_15DefaultEpilogueISJ_SK_SK_NS1H_6thread17LinearCombinationISJ_Li1EffLNS1M_9ScaleType4KindE0ELNS_15FloatRoundStyleE2ESJ_EENS1_15EpilogueDefaultEEEEEvvEEEEvNT_6ParamsE:
        .type           _ZN7cutlass13device_kernelINS_4gemm6kernel13GemmUniversalIN4cute5tupleIJiiiiEEENS1_10collective13CollectiveMmaINS1_34MainloopSm90TmaGmmaWarpSpecializedILi2ENS5_IJNS4_1CILi1EEESB_SB_EEENS1_35KernelTmaWarpSpecializedCooperativeEEENS5_IJNSA_ILi256EEENSA_ILi192EEENSA_ILi128EEEEEENS_10bfloat16_tENS5_IJlSB_lEEESJ_SK_NS4_8TiledMMAINS4_8MMA_AtomIJNS4_4SM904GMMA28MMA_64x192x16_F32BF16BF16_SSILNSO_5MajorE0ELSQ_0ELNSO_7ScaleInE1ELSR_1EEEEEENS4_6LayoutINS5_IJNSA_ILi2EEESB_SB_EEENS5_IJSB_NSA_ILi0EEESX_EEEEENS5_IJNS4_10UnderscoreES10_S10_EEEEENS4_13SM90_TMA_LOADENS4_14ComposedLayoutINS4_7SwizzleILi3ELi4ELi3EEENS4_18smem_ptr_flag_bitsILi16EEENSU_INS5_IJNSA_ILi8EEENSA_ILi64EEEEEENS5_IJS1A_SB_EEEEEEEvNS4_8identityES13_S1E_vS1F_EENS_8epilogue10collective6detail29Sm90TmaWarpSpecializedAdapterINS1I_15DefaultEpilogueISJ_SK_SK_NS1H_6thread17LinearCombinationISJ_Li1EffLNS1M_9ScaleType4KindE0ELNS_15FloatRoundStyleE2ESJ_EENS1_15EpilogueDefaultEEEEEvvEEEEvNT_6ParamsE,@function
        .size           _ZN7cutlass13device_kernelINS_4gemm6kernel13GemmUniversalIN4cute5tupleIJiiiiEEENS1_10collective13CollectiveMmaINS1_34MainloopSm90TmaGmmaWarpSpecializedILi2ENS5_IJNS4_1CILi1EEESB_SB_EEENS1_35KernelTmaWarpSpecializedCooperativeEEENS5_IJNSA_ILi256EEENSA_ILi192EEENSA_ILi128EEEEEENS_10bfloat16_tENS5_IJlSB_lEEESJ_SK_NS4_8TiledMMAINS4_8MMA_AtomIJNS4_4SM904GMMA28MMA_64x192x16_F32BF16BF16_SSILNSO_5MajorE0ELSQ_0ELNSO_7ScaleInE1ELSR_1EEEEEENS4_6LayoutINS5_IJNSA_ILi2EEESB_SB_EEENS5_IJSB_NSA_ILi0EEESX_EEEEENS5_IJNS4_10UnderscoreES10_S10_EEEEENS4_13SM90_TMA_LOADENS4_14ComposedLayoutINS4_7SwizzleILi3ELi4ELi3EEENS4_18smem_ptr_flag_bitsILi16EEENSU_INS5_IJNSA_ILi8EEENSA_ILi64EEEEEENS5_IJS1A_SB_EEEEEEEvNS4_8identityES13_S1E_vS1F_EENS_8epilogue10collective6detail29Sm90TmaWarpSpecializedAdapterINS1I_15DefaultEpilogueISJ_SK_SK_NS1H_6thread17LinearCombinationISJ_Li1EffLNS1M_9ScaleType4KindE0ELNS_15FloatRoundStyleE2ESJ_EENS1_15EpilogueDefaultEEEEEvvEEEEvNT_6ParamsE,(.L_x_446 - _ZN7cutlass13device_kernelINS_4gemm6kernel13GemmUniversalIN4cute5tupleIJiiiiEEENS1_10collective13CollectiveMmaINS1_34MainloopSm90TmaGmmaWarpSpecializedILi2ENS5_IJNS4_1CILi1EEESB_SB_EEENS1_35KernelTmaWarpSpecializedCooperativeEEENS5_IJNSA_ILi256EEENSA_ILi192EEENSA_ILi128EEEEEENS_10bfloat16_tENS5_IJlSB_lEEESJ_SK_NS4_8TiledMMAINS4_8MMA_AtomIJNS4_4SM904GMMA28MMA_64x192x16_F32BF16BF16_SSILNSO_5MajorE0ELSQ_0ELNSO_7ScaleInE1ELSR_1EEEEEENS4_6LayoutINS5_IJNSA_ILi2EEESB_SB_EEENS5_IJSB_NSA_ILi0EEESX_EEEEENS5_IJNS4_10UnderscoreES10_S10_EEEEENS4_13SM90_TMA_LOADENS4_14ComposedLayoutINS4_7SwizzleILi3ELi4ELi3EEENS4_18smem_ptr_flag_bitsILi16EEENSU_INS5_IJNSA_ILi8EEENSA_ILi64EEEEEENS5_IJS1A_SB_EEEEEEEvNS4_8identityES13_S1E_vS1F_EENS_8epilogue10collective6detail29Sm90TmaWarpSpecializedAdapterINS1I_15DefaultEpilogueISJ_SK_SK_NS1H_6thread17LinearCombinationISJ_Li1EffLNS1M_9ScaleType4KindE0ELNS_15FloatRoundStyleE2ESJ_EENS1_15EpilogueDefaultEEEEEvvEEEEvNT_6ParamsE)
        .other          _ZN7cutlass13device_kernelINS_4gemm6kernel13GemmUniversalIN4cute5tupleIJiiiiEEENS1_10collective13CollectiveMmaINS1_34MainloopSm90TmaGmmaWarpSpecializedILi2ENS5_IJNS4_1CILi1EEESB_SB_EEENS1_35KernelTmaWarpSpecializedCooperativeEEENS5_IJNSA_ILi256EEENSA_ILi192EEENSA_ILi128EEEEEENS_10bfloat16_tENS5_IJlSB_lEEESJ_SK_NS4_8TiledMMAINS4_8MMA_AtomIJNS4_4SM904GMMA28MMA_64x192x16_F32BF16BF16_SSILNSO_5MajorE0ELSQ_0ELNSO_7ScaleInE1ELSR_1EEEEEENS4_6LayoutINS5_IJNSA_ILi2EEESB_SB_EEENS5_IJSB_NSA_ILi0EEESX_EEEEENS5_IJNS4_10UnderscoreES10_S10_EEEEENS4_13SM90_TMA_LOADENS4_14ComposedLayoutINS4_7SwizzleILi3ELi4ELi3EEENS4_18smem_ptr_flag_bitsILi16EEENSU_INS5_IJNSA_ILi8EEENSA_ILi64EEEEEENS5_IJS1A_SB_EEEEEEEvNS4_8identityES13_S1E_vS1F_EENS_8epilogue10collective6detail29Sm90TmaWarpSpecializedAdapterINS1I_15DefaultEpilogueISJ_SK_SK_NS1H_6thread17LinearCombinationISJ_Li1EffLNS1M_9ScaleType4KindE0ELNS_15FloatRoundStyleE2ESJ_EENS1_15EpilogueDefaultEEEEEvvEEEEvNT_6ParamsE,@"STO_CUDA_ENTRY STV_DEFAULT"
_ZN7cutlass13device_kernelINS_4gemm6kernel13GemmUniversalIN4cute5tupleIJiiiiEEENS1_10collective13CollectiveMmaINS1_34MainloopSm90TmaGmmaWarpSpecializedILi2ENS5_IJNS4_1CILi1EEESB_SB_EEENS1_35KernelTmaWarpSpecializedCooperativeEEENS5_IJNSA_ILi256EEENSA_ILi192EEENSA_ILi128EEEEEENS_10bfloat16_tENS5_IJlSB_lEEESJ_SK_NS4_8TiledMMAINS4_8MMA_AtomIJNS4_4SM904GMMA28MMA_64x192x16_F32BF16BF16_SSILNSO_5MajorE0ELSQ_0ELNSO_7ScaleInE1ELSR_1EEEEEENS4_6LayoutINS5_IJNSA_ILi2EEESB_SB_EEENS5_IJSB_NSA_ILi0EEESX_EEEEENS5_IJNS4_10UnderscoreES10_S10_EEEEENS4_13SM90_TMA_LOADENS4_14ComposedLayoutINS4_7SwizzleILi3ELi4ELi3EEENS4_18smem_ptr_flag_bitsILi16EEENSU_INS5_IJNSA_ILi8EEENSA_ILi64EEEEEENS5_IJS1A_SB_EEEEEEEvNS4_8identityES13_S1E_vS1F_EENS_8epilogue10collective6detail29Sm90TmaWarpSpecializedAdapterINS1I_15DefaultEpilogueISJ_SK_SK_NS1H_6thread17LinearCombinationISJ_Li1EffLNS1M_9ScaleType4KindE0ELNS_15FloatRoundStyleE2ESJ_EENS1_15EpilogueDefaultEEEEEvvEEEEvNT_6ParamsE:
[----:B------:R-:W0:Y:S01]  /*0000*/  LDC R1, c[0x0][0x28] ;  /* 0x00000a00ff017b82 */ /* 0x000e220000000800 */
[----:B------:R-:W1:Y:S01]  /*0010*/  S2R R2, SR_TID.X ;  /* 0x0000000000027919 */ /* 0x000e620000002100 */
[----:B------:R-:W-:Y:S01]  /*0020*/  ELECT P0, URZ, PT ;  /* 0x00000000003f782f */ /* 0x000fe20003800000 */
[----:B------:R-:W-:Y:S01]  /*0030*/  BSSY B0, `(.L_x_0) ;  /* 0x0000015000007945 */ /* 0x000fe20003800000 */
[--C-:B-1----:R-:W-:Y:S02]  /*0040*/  SHF.R.U32.HI R0, RZ, 0x5, R2.reuse ;  /* 0x00000005ff007819 */ /* 0x102fe40000011602 */
[----:B------:R-:W-:-:S03]  /*0050*/  SHF.R.U32.HI R18, RZ, 0x7, R2 ;  /* 0x00000007ff127819 */ /* 0x000fc60000011602 */
[----:B------:R-:W1:Y:S04]  /*0060*/  SHFL.IDX PT, R4, R0, RZ, 0x1f ;  /* 0x00001fff00047589 */ /* 0x000e6800000e0000 */
[----:B------:R-:W2:Y:S01]  /*0070*/  SHFL.IDX PT, R3, R18, RZ, 0x1f ;  /* 0x00001fff12037589 */ /* 0x000ea200000e0000 */
[----:B-1----:R-:W-:Y:S02]  /*0080*/  R2UR UR10, R4 ;  /* 0x00000000040a72ca */ /* 0x002fe400000e0000 */
[----:B--2---:R-:W-:-:S11]  /*0090*/  R2UR UR5, R3 ;  /* 0x00000000030572ca */ /* 0x004fd600000e0000 */
[----:B------:R-:W-:Y:S02]  /*00a0*/  USHF.R.S32.HI UR4, URZ, 0x1f, UR10 ;  /* 0x0000001f3f047899 */ /* 0x000fe4000801140a */
[----:B------:R-:W-:Y:S02]  /*00b0*/  ISETP.NE.OR P0, PT, RZ, UR10, !P0 ;  /* 0x0000000aff007c0c */ /* 0x000fe4000c705670 */
[----:B------:R-:W-:-:S04]  /*00c0*/  ULEA.HI UR4, UR4, UR10, URZ, 0x2 ;  /* 0x0000000a04047291 */ /* 0x000fc8000f8f103f */
[----:B------:R-:W-:-:S04]  /*00d0*/  ULOP3.LUT UR4, UR4, 0xfffffffc, URZ, 0xc0, !UPT ;  /* 0xfffffffc04047892 */ /* 0x000fc8000f8ec03f */
[----:B------:R-:W-:-:S03]  /*00e0*/  UIADD3 UR10, UR10, -UR4, URZ ;  /* 0x800000040a0a7290 */ /* 0x000fc6000fffe03f */
[----:B0-----:R-:W-:Y:S09]  /*00f0*/  @P0 BRA `(.L_x_1) ;  /* 0x0000000000200947 */ /* 0x001ff20003800000 */
[----:B------:R-:W-:Y:S02]  /*0100*/  ULDC.64 UR6, c[0x0][0x198] ;  /* 0x0000660000067ab9 */ /* 0x000fe40000000a00 */
[----:B------:R-:W-:Y:S02]  /*0110*/  UIADD3 UR8, UP0, UR6, 0xf0, URZ ;  /* 0x000000f006087890 */ /* 0x000fe4000ff1e03f */
[----:B------:R-:W-:Y:S02]  /*0120*/  UIADD3 UR6, UP1, UR6, 0x1f0, URZ ;  /* 0x000001f006067890 */ /* 0x000fe4000ff3e03f */
[----:B------:R-:W-:Y:S02]  /*0130*/  UIADD3.X UR9, URZ, UR7, URZ, UP0, !UPT ;  /* 0x000000073f097290 */ /* 0x000fe400087fe43f */
[----:B------:R-:W-:-:S07]  /*0140*/  UIADD3.X UR7, URZ, UR7, URZ, UP1, !UPT ;  /* 0x000000073f077290 */ /* 0x000fce0008ffe43f */
[----:B------:R0:W-:Y:S02]  /*0150*/  UTMACCTL.PF [UR8] ;  /* 0x00000000080079b9 */ /* 0x0001e40008040000 */
[----:B------:R0:W-:Y:S02]  /*0160*/  UTMACCTL.PF [UR6] ;  /* 0x00000000060079b9 */ /* 0x0001e40008040000 */
[----:B0-----:R-:W-:Y:S01]  /*0170*/  NOP ;  /* 0x0000000000007918 */ /* 0x001fe20000000000 */
.L_x_1:
[----:B------:R-:W-:Y:S05]  /*0180*/  BSYNC B0 ;  /* 0x0000000000007941 */ /* 0x000fea0003800000 */
.L_x_0:
[----:B------:R-:W0:Y:S01]  /*0190*/  SHFL.IDX PT, R3, R0, RZ, 0x1f ;  /* 0x00001fff00037589 */ /* 0x000e2200000e0000 */
[----:B------:R-:W-:Y:S01]  /*01a0*/  UISETP.NE.AND UP0, UPT, UR10, 0x3, UPT ;  /* 0x000000030a00788c */ /* 0x000fe2000bf05270 */
[----:B------:R-:W-:Y:S01]  /*01b0*/  ISETP.NE.AND P1, PT, RZ, UR5, PT ;  /* 0x00000005ff007c0c */ /* 0x000fe2000bf25270 */
[----:B------:R-:W-:Y:S02]  /*01c0*/  UIADD3 UR18, UR5, -0x1, URZ ;  /* 0xffffffff05127890 */ /* 0x000fe4000fffe03f */
[----:B------:R-:W-:Y:S02]  /*01d0*/  UISETP.EQ.OR UP0, UPT, UR10, URZ, !UP0 ;  /* 0x0000003f0a00728c */ /* 0x000fe4000c702670 */
[----:B------:R-:W-:Y:S02]  /*01e0*/  UISETP.GE.U32.AND UP1, UPT, UR18, 0x2, UPT ;  /* 0x000000021200788c */ /* 0x000fe4000bf26070 */
[----:B------:R-:W-:-:S04]  /*01f0*/  UISETP.EQ.AND UP0, UPT, UR5, URZ, UP0 ;  /* 0x0000003f0500728c */ /* 0x000fc80008702270 */
[----:B------:R-:W-:-:S04]  /*0200*/  USEL UR38, URZ, 0x1, !UP0 ;  /* 0x000000013f267887 */ /* 0x000fc8000c000000 */
[----:B------:R-:W-:Y:S01]  /*0210*/  USEL UR38, UR38, 0x2, UP1 ;  /* 0x0000000226267887 */ /* 0x000fe20008800000 */
[----:B0-----:R-:W-:-:S13]  /*0220*/  ISETP.NE.AND P0, PT, R3, RZ, PT ;  /* 0x000000ff0300720c */ /* 0x001fda0003f05270 */
[----:B------:R-:W-:Y:S05]  /*0230*/  @P0 BRA `(.L_x_2) ;  /* 0x0000000000480947 */ /* 0x000fea0003800000 */
[----:B------:R-:W0:Y:S01]  /*0240*/  S2UR UR8, SR_CgaCtaId ;  /* 0x00000000000879c3 */ /* 0x000e220000008800 */
[----:B------:R-:W-:Y:S01]  /*0250*/  UMOV UR4, 0x400 ;  /* 0x0000040000047882 */ /* 0x000fe20000000000 */
[----:B------:R-:W-:Y:S01]  /*0260*/  UMOV UR5, 0x1 ;  /* 0x0000000100057882 */ /* 0x000fe20000000000 */
[----:B------:R-:W-:Y:S01]  /*0270*/  UMOV UR6, 0x100 ;  /* 0x0000010000067882 */ /* 0x000fe20000000000 */
[----:B------:R-:W-:Y:S01]  /*0280*/  ELECT P0, URZ, PT ;  /* 0x00000000003f782f */ /* 0x000fe20003800000 */
[----:B------:R-:W-:-:S04]  /*0290*/  UIADD3 UR6, -UR6, 0x100000, URZ ;  /* 0x0010000006067890 */ /* 0x000fc8000fffe13f */
[----:B------:R-:W-:Y:S02]  /*02a0*/  USHF.L.U32 UR7, UR6, 0xb, URZ ;  /* 0x0000000b06077899 */ /* 0x000fe4000800063f */
[----:B------:R-:W-:Y:S02]  /*02b0*/  USHF.L.U32 UR6, UR6, 0x1, URZ ;  /* 0x0000000106067899 */ /* 0x000fe4000800063f */
[----:B0-----:R-:W-:Y:S02]  /*02c0*/  ULEA UR8, UR8, UR4, 0x18 ;  /* 0x0000000408087291 */ /* 0x001fe4000f8ec03f */
[----:B------:R-:W-:-:S04]  /*02d0*/  UIADD3 UR4, -UR5, 0x100000, URZ ;  /* 0x0010000005047890 */ /* 0x000fc8000fffe13f */
[----:B------:R-:W-:Y:S02]  /*02e0*/  USHF.L.U32 UR5, UR4, 0xb, URZ ;  /* 0x0000000b04057899 */ /* 0x000fe4000800063f */
[----:B------:R-:W-:Y:S01]  /*02f0*/  USHF.L.U32 UR4, UR4, 0x1, URZ ;  /* 0x0000000104047899 */ /* 0x000fe2000800063f */
[----:B------:R-:W0:Y:S11]  /*0300*/  FENCE.VIEW.ASYNC.S ;  /* 0x00000000000073c6 */ /* 0x000e360000000000 */
[----:B0-----:R0:W1:Y:S01]  /*0310*/  SYNCS.EXCH.64 URZ, [UR8], UR4 ;  /* 0x00000004083f75b2 */ /* 0x0010620008000100 */
[----:B------:R0:W2:Y:S01]  /*0320*/  SYNCS.EXCH.64 URZ, [UR8+0x10], UR6 ;  /* 0x00001006083f75b2 */ /* 0x0000a20008000100 */
[----:B------:R0:W3:Y:S01]  /*0330*/  SYNCS.EXCH.64 URZ, [UR8+0x8], UR4 ;  /* 0x00000804083f75b2 */ /* 0x0000e20008000100 */
[----:B------:R0:W4:Y:S01]  /*0340*/  SYNCS.EXCH.64 URZ, [UR8+0x18], UR6 ;  /* 0x00001806083f75b2 */ /* 0x0001220008000100 */
[----:B------:R-:W-:Y:S01]  /*0350*/  NOP ;  /* 0x0000000000007918 */ /* 0x000fe20000000000 */
.L_x_2:
[----:B------:R-:W5:Y:S01]  /*0360*/  SHFL.IDX PT, R0, R0, RZ, 0x1f ;  /* 0x00001fff00007589 */ /* 0x000f6200000e0000 */
[----:B------:R-:W-:Y:S01]  /*0370*/  ELECT P0, URZ, PT ;  /* 0x00000000003f782f */ /* 0x000fe20003800000 */
[----:B------:R-:W1:Y:S01]  /*0380*/  S2UR UR17, SR_CTAID.Y ;  /* 0x00000000001179c3 */ /* 0x000e620000002600 */
[----:B0-----:R-:W-:Y:S01]  /*0390*/  ULDC UR5, c[0x0][0x65c] ;  /* 0x0001970000057ab9 */ /* 0x001fe20000000800 */
[----:B------:R-:W-:Y:S01]  /*03a0*/  UMOV UR12, 0x20 ;  /* 0x00000020000c7882 */ /* 0x000fe20000000000 */
[----:B------:R-:W-:Y:S01]  /*03b0*/  UISETP.NE.AND UP2, UPT, UR5, 0x1, UPT ;  /* 0x000000010500788c */ /* 0x000fe2000bf45270 */
[----:B------:R-:W-:Y:S01]  /*03c0*/  NOP ;  /* 0x0000000000007918 */ /* 0x000fe20000000000 */
[----:B------:R-:W-:Y:S02]  /*03d0*/  NOP ;  /* 0x0000000000007918 */ /* 0x000fe40000000000 */
[----:B------:R-:W-:Y:S01]  /*03e0*/  UP2UR UR39, UPR, URZ, 0x4 ;  /* 0x000000043f277883 */ /* 0x000fe20008000000 */
[----:B------:R-:W0:Y:S01]  /*03f0*/  S2UR UR4, SR_CTAID.X ;  /* 0x00000000000479c3 */ /* 0x000e220000002500 */
[----:B------:R-:W-:-:S02]  /*0400*/  PLOP3.LUT P2, PT, PT, PT, UP2, 0x80, 0x0 ;  /* 0x000000000000781c */ /* 0x000fc40003f4f028 */
[----:B------:R-:W-:Y:S02]  /*0410*/  PLOP3.LUT P3, PT, PT, PT, UP2, 0x80, 0x0 ;  /* 0x000000000000781c */ /* 0x000fe40003f6f028 */
[----:B------:R-:W-:Y:S01]  /*0420*/  PLOP3.LUT P4, PT, PT, PT, UP2, 0x80, 0x0 ;  /* 0x000000000000781c */ /* 0x000fe20003f8f028 */
[----:B------:R-:W-:Y:S01]  /*0430*/  @UP2 ULDC UR14, c[0x0][0x10] ;  /* 0x00000400000e2ab9 */ /* 0x000fe20000000800 */
[----:B------:R-:W-:Y:S01]  /*0440*/  @UP2 UMOV UR9, URZ ;  /* 0x0000003f00092c82 */ /* 0x000fe20008000000 */
[----:B------:R-:W-:Y:S01]  /*0450*/  @!UP2 ULDC UR11, c[0x0][0xc] ;  /* 0x00000300000baab9 */ /* 0x000fe20000000800 */
[----:B-----5:R-:W-:Y:S01]  /*0460*/  ISETP.NE.OR P0, PT, R0, RZ, !P0 ;  /* 0x000000ff0000720c */ /* 0x020fe20004705670 */
[----:B-1----:R-:W-:Y:S02]  /*0470*/  @UP2 UMOV UR7, UR17 ;  /* 0x0000001100072c82 */ /* 0x002fe40008000000 */
[----:B------:R-:W-:Y:S01]  /*0480*/  @UP2 UMOV UR8, UR7 ;  /* 0x0000000700082c82 */ /* 0x000fe20008000000 */
[----:B------:R-:W-:Y:S01]  /*0490*/  @!UP2 UMOV UR7, UR17 ;  /* 0x000000110007ac82 */ /* 0x000fe20008000000 */
[----:B0-----:R-:W-:-:S08]  /*04a0*/  @UP2 UIMAD.WIDE.U32 UR14, UR4, UR14, UR8 ;  /* 0x0000000e040e22a5 */ /* 0x001fd0000f8e0008 */
[----:B------:R-:W-:Y:S01]  /*04b0*/  VOTEU.ALL UP0, P0 ;  /* 0x00000000003f7886 */ /* 0x000fe20000000000 */
[----:B------:R-:W-:Y:S01]  /*04c0*/  VOTEU.ALL UP1, P0 ;  /* 0x00000000003f7886 */ /* 0x000fe20000020000 */
[----:B------:R-:W-:-:S03]  /*04d0*/  IMAD.U32 R17, RZ, RZ, UR15 ;  /* 0x0000000fff117e24 */ /* 0x000fc6000f8e00ff */
[----:B------:R-:W0:Y:S01]  /*04e0*/  @!UP0 S2UR UR6, SR_CgaCtaId ;  /* 0x00000000000689c3 */ /* 0x000e220000008800 */
[----:B------:R-:W-:Y:S01]  /*04f0*/  @!UP0 UMOV UR5, 0x400 ;  /* 0x0000040000058882 */ /* 0x000fe20000000000 */
[----:B------:R-:W-:-:S04]  /*0500*/  @!UP0 UIADD3 UR12, -UR12, 0x100000, URZ ;  /* 0x001000000c0c8890 */ /* 0x000fc8000fffe13f */
[----:B------:R-:W-:Y:S02]  /*0510*/  @!UP0 USHF.L.U32 UR13, UR12, 0xb, URZ ;  /* 0x0000000b0c0d8899 */ /* 0x000fe4000800063f */
[----:B------:R-:W-:Y:S01]  /*0520*/  @!UP0 USHF.L.U32 UR12, UR12, 0x1, URZ ;  /* 0x000000010c0c8899 */ /* 0x000fe2000800063f */
[----:B------:R-:W-:Y:S01]  /*0530*/  IMAD.U32 R16, RZ, RZ, UR14 ;  /* 0x0000000eff107e24 */ /* 0x000fe2000f8e00ff */
[----:B0-----:R-:W-:Y:S01]  /*0540*/  @!UP0 ULEA UR16, UR6, UR5, 0x18 ;  /* 0x0000000506108291 */ /* 0x001fe2000f8ec03f */
[----:B------:R-:W-:Y:S02]  /*0550*/  VOTEU.ALL UP0, P0 ;  /* 0x00000000003f7886 */ /* 0x000fe40000000000 */
[----:B------:R-:W-:Y:S01]  /*0560*/  UMOV UR5, URZ ;  /* 0x0000003f00057c82 */ /* 0x000fe20008000000 */
[----:B------:R-:W-:Y:S01]  /*0570*/  @UP2 UMOV UR6, URZ ;  /* 0x0000003f00062c82 */ /* 0x000fe20008000000 */
[----:B------:R-:W-:Y:S01]  /*0580*/  @!UP2 UIMAD.WIDE.U32 UR8, UR11, UR7, UR4 ;  /* 0x000000070b08a2a5 */ /* 0x000fe2000f8e0004 */
[----:B------:R-:W-:Y:S01]  /*0590*/  PLOP3.LUT P0, PT, PT, PT, UP2, 0x80, 0x0 ;  /* 0x000000000000781c */ /* 0x000fe20003f0f028 */
[----:B------:R-:W-:-:S04]  /*05a0*/  @UP2 UIADD3 UR6, UR15, UR6, URZ ;  /* 0x000000060f062290 */ /* 0x000fc8000fffe03f */
[----:B------:R-:W-:Y:S01]  /*05b0*/  IMAD.U32 R7, RZ, RZ, UR9 ;  /* 0x00000009ff077e24 */ /* 0x000fe2000f8e00ff */
[----:B------:R-:W0:Y:S02]  /*05c0*/  FENCE.VIEW.ASYNC.S ;  /* 0x00000000000073c6 */ /* 0x000e240000000000 */
[----:B0-----:R0:W2:Y:S01]  /*05d0*/  @!UP0 SYNCS.EXCH.64 URZ, [UR16+0x30], UR12 ;  /* 0x0000300c103f85b2 */ /* 0x0010a20008000100 */
[----:B------:R-:W-:Y:S02]  /*05e0*/  IMAD.U32 R4, RZ, RZ, UR8 ;  /* 0x00000008ff047e24 */ /* 0x000fe4000f8e00ff */
[----:B------:R-:W-:Y:S01]  /*05f0*/  @P2 IMAD.U32 R17, RZ, RZ, UR6 ;  /* 0x00000006ff112e24 */ /* 0x000fe2000f8e00ff */
[----:B------:R-:W-:Y:S01]  /*0600*/  @!P4 MOV R17, R7 ;  /* 0x000000070011c202 */ /* 0x000fe20000000f00 */
[----:B------:R-:W-:Y:S02]  /*0610*/  IMAD.U32 R5, RZ, RZ, UR9 ;  /* 0x00000009ff057e24 */ /* 0x000fe4000f8e00ff */
[----:B------:R-:W-:-:S02]  /*0620*/  IMAD.U32 R6, RZ, RZ, UR8 ;  /* 0x00000008ff067e24 */ /* 0x000fc4000f8e00ff */
[----:B------:R-:W-:Y:S01]  /*0630*/  @!P3 IMAD.MOV.U32 R16, RZ, RZ, R4 ;  /* 0x000000ffff10b224 */ /* 0x000fe200078e0004 */
[----:B------:R0:W2:Y:S01]  /*0640*/  @!UP1 SYNCS.EXCH.64 URZ, [UR16+0x38], UR12 ;  /* 0x0000380c103f95b2 */ /* 0x0000a20008000100 */
[----:B------:R-:W-:Y:S01]  /*0650*/  NOP ;  /* 0x0000000000007918 */ /* 0x000fe20000000000 */
[----:B--234-:R-:W-:Y:S06]  /*0660*/  BAR.SYNC.DEFER_BLOCKING 0x0 ;  /* 0x0000000000007b1d */ /* 0x01cfec0000010000 */
[----:B------:R-:W-:Y:S05]  /*0670*/  @!P1 BRA `(.L_x_3) ;  /* 0x000000ec00249947 */ /* 0x000fea0003800000 */
[----:B------:R-:W-:-:S06]  /*0680*/  UISETP.GT.U32.AND UP0, UPT, UR18, 0x1, UPT ;  /* 0x000000011200788c */ /* 0x000fcc000bf04070 */
[----:B------:R-:W-:-:S13]  /*0690*/  PLOP3.LUT P0, PT, PT, PT, UP0, 0x80, 0x0 ;  /* 0x000000000000781c */ /* 0x000fda0003f0f008 */
[----:B0-----:R-:W-:Y:S05]  /*06a0*/  @P0 EXIT ;  /* 0x000000000000094d */ /* 0x001fea0003800000 */
[----:B------:R-:W-:Y:S01]  /*06b0*/  ULDC.64 UR8, c[0x0][0x650] ;  /* 0x0001940000087ab9 */ /* 0x000fe20000000a00 */
[----:B------:R-:W-:Y:S01]  /*06c0*/  UMOV UR40, 0xffffffff ;  /* 0xffffffff00287882 */ /* 0x000fe20000000000 */
[----:B------:R-:W-:Y:S01]  /*06d0*/  ISETP.GE.U32.AND P0, PT, R16, UR8, PT ;  /* 0x0000000810007c0c */ /* 0x000fe2000bf06070 */
[----:B------:R-:W-:Y:S01]  /*06e0*/  UMOV UR41, 0xffffffff ;  /* 0xffffffff00297882 */ /* 0x000fe20000000000 */
[----:B------:R-:W-:Y:S01]  /*06f0*/  UMOV UR42, 0xffffffff ;  /* 0xffffffff002a7882 */ /* 0x000fe20000000000 */
[----:B------:R-:W-:Y:S02]  /*0700*/  PRMT R0, RZ, 0x7610, R0 ;  /* 0x00007610ff007816 */ /* 0x000fe40000000000 */
[----:B------:R-:W-:-:S13]  /*0710*/  ISETP.GE.U32.AND.EX P0, PT, R17, UR9, PT, P0 ;  /* 0x0000000911007c0c */ /* 0x000fda000bf06100 */
[----:B------:R-:W-:Y:S05]  /*0720*/  @P0 BRA `(.L_x_4) ;  /* 0x0000000400800947 */ /* 0x000fea0003800000 */
[----:B------:R-:W-:Y:S01]  /*0730*/  I2FP.F32.U32 R0, UR4 ;  /* 0x0000000400007c45 */ /* 0x000fe20008201000 */
[----:B------:R-:W-:Y:S01]  /*0740*/  ULDC.64 UR16, c[0x0][0x628] ;  /* 0x00018a0000107ab9 */ /* 0x000fe20000000a00 */
[----:B------:R-:W-:Y:S01]  /*0750*/  ULDC UR6, c[0x0][0x150] ;  /* 0x0000540000067ab9 */ /* 0x000fe20000000800 */
[----:B------:R-:W-:Y:S01]  /*0760*/  ISETP.NE.U32.AND P0, PT, RZ, UR16, PT ;  /* 0x00000010ff007c0c */ /* 0x000fe2000bf05070 */
[----:B------:R-:W-:Y:S01]  /*0770*/  ULDC UR15, c[0x0][0x630] ;  /* 0x00018c00000f7ab9 */ /* 0x000fe20000000800 */
[----:B------:R-:W-:Y:S01]  /*0780*/  FMUL R0, R0, UR6 ;  /* 0x0000000600007c20 */ /* 0x000fe20008400000 */
[----:B------:R-:W-:Y:S01]  /*0790*/  R2UR UR18, R16 ;  /* 0x00000000101272ca */ /* 0x000fe200000e0000 */
[----:B------:R-:W-:Y:S01]  /*07a0*/  ULDC UR20, c[0x0][0x154] ;  /* 0x0000550000147ab9 */ /* 0x000fe20000000800 */
[----:B------:R-:W-:Y:S01]  /*07b0*/  ISETP.NE.AND.EX P0, PT, RZ, UR17, PT, P0 ;  /* 0x00000011ff007c0c */ /* 0x000fe2000bf05300 */
[----:B------:R0:W1:Y:S01]  /*07c0*/  F2I.U32.TRUNC.NTZ R3, R0 ;  /* 0x0000000000037305 */ /* 0x000062000020f000 */
[----:B------:R-:W-:-:S02]  /*07d0*/  R2UR UR19, R17 ;  /* 0x00000000111372ca */ /* 0x000fc400000e0000 */
[----:B------:R-:W-:Y:S02]  /*07e0*/  R2UR UR8, R16 ;  /* 0x00000000100872ca */ /* 0x000fe400000e0000 */
[----:B------:R-:W-:-:S07]  /*07f0*/  R2UR UR9, R17 ;  /* 0x00000000110972ca */ /* 0x000fce00000e0000 */
[----:B0-----:R-:W-:Y:S08]  /*0800*/  @!P0 BRA `(.L_x_5) ;  /* 0x0000000000308947 */ /* 0x001ff00003800000 */
[----:B------:R-:W-:Y:S01]  /*0810*/  R2UR UR8, R16 ;  /* 0x00000000100872ca */ /* 0x000fe200000e0000 */
[----:B------:R-:W-:Y:S01]  /*0820*/  ULDC UR6, c[0x0][0x634] ;  /* 0x00018d0000067ab9 */ /* 0x000fe20000000800 */
[----:B------:R-:W-:-:S11]  /*0830*/  R2UR UR14, R17 ;  /* 0x00000000110e72ca */ /* 0x000fd600000e0000 */
[----:B------:R-:W-:-:S04]  /*0840*/  UIADD3 UR6, UP0, UR8, UR6, URZ ;  /* 0x0000000608067290 */ /* 0x000fc8000ff1e03f */
[----:B------:R-:W-:-:S04]  /*0850*/  UIADD3.X UR14, URZ, UR14, URZ, UP0, !UPT ;  /* 0x0000000e3f0e7290 */ /* 0x000fc800087fe43f */
[----:B------:R-:W-:-:S04]  /*0860*/  UIMAD.WIDE.U32 UR8, UR14, UR16, URZ ;  /* 0x000000100e0872a5 */ /* 0x000fc8000f8e003f */
[----:B------:R-:W-:Y:S02]  /*0870*/  UIMAD.WIDE.U32 UR10, UP0, UR6, UR17, UR8 ;  /* 0x00000011060a72a5 */ /* 0x000fe4000f800008 */
[----:B------:R-:W-:Y:S02]  /*0880*/  UIMAD.WIDE.U32 UR8, UR6, UR16, URZ ;  /* 0x00000010060872a5 */ /* 0x000fe4000f8e003f */
[----:B------:R-:W-:Y:S02]  /*0890*/  UIADD3.X UR13, URZ, URZ, URZ, UP0, !UPT ;  /* 0x0000003f3f0d7290 */ /* 0x000fe400087fe43f */
[----:B------:R-:W-:Y:S01]  /*08a0*/  UIADD3 URZ, UP0, UR9, UR10, URZ ;  /* 0x0000000a093f7290 */ /* 0x000fe2000ff1e03f */
[----:B------:R-:W-:-:S03]  /*08b0*/  UMOV UR12, UR11 ;  /* 0x0000000b000c7c82 */ /* 0x000fc60008000000 */
[----:B------:R-:W-:-:S12]  /*08c0*/  UIMAD.WIDE.U32.X UR8, UR14, UR17, UR12, UP0 ;  /* 0x000000110e0872a5 */ /* 0x000fd800080e040c */
.L_x_5:
[----:B------:R-:W-:Y:S01]  /*08d0*/  USHF.R.U64 UR42, UR8, UR15, UR9 ;  /* 0x0000000f082a7299 */ /* 0x000fe20008001209 */
[----:B------:R-:W-:Y:S01]  /*08e0*/  I2FP.F32.U32 R0, UR7 ;  /* 0x0000000700007c45 */ /* 0x000fe20008201000 */
[----:B------:R-:W-:Y:S01]  /*08f0*/  USHF.R.U32.HI UR5, URZ, UR15, UR9 ;  /* 0x0000000f3f057299 */ /* 0x000fe20008011609 */
[----:B-1----:R-:W-:Y:S01]  /*0900*/  R2UR UR12, R3 ;  /* 0x00000000030c72ca */ /* 0x002fe200000e0000 */
[----:B------:R-:W-:Y:S02]  /*0910*/  UIADD3 UR6, UP0, URZ, -UR42, URZ ;  /* 0x8000002a3f067290 */ /* 0x000fe4000ff1e03f */
[----:B------:R-:W-:Y:S01]  /*0920*/  FMUL R0, R0, UR20 ;  /* 0x0000001400007c20 */ /* 0x000fe20008400000 */
[----:B------:R-:W-:Y:S01]  /*0930*/  ULDC.64 UR8, c[0x0][0x620] ;  /* 0x0001880000087ab9 */ /* 0x000fe20000000a00 */
[----:B------:R-:W-:Y:S01]  /*0940*/  UIADD3.X UR5, URZ, ~UR5, URZ, UP0, !UPT ;  /* 0x800000053f057290 */ /* 0x000fe200087fe43f */
[----:B------:R-:W-:Y:S01]  /*0950*/  UMOV UR10, UR18 ;  /* 0x00000012000a7c82 */ /* 0x000fe20008000000 */
[----:B------:R-:W-:-:S02]  /*0960*/  UMOV UR11, UR19 ;  /* 0x00000013000b7c82 */ /* 0x000fc40008000000 */
[----:B------:R-:W-:Y:S01]  /*0970*/  UIMAD UR5, UR5, UR8, URZ ;  /* 0x00000008050572a4 */ /* 0x000fe2000f8e023f */
[----:B------:R-:W0:Y:S01]  /*0980*/  F2I.U32.TRUNC.NTZ R0, R0 ;  /* 0x0000000000007305 */ /* 0x000e22000020f000 */
[----:B------:R-:W-:Y:S02]  /*0990*/  UIMAD.WIDE.U32 UR10, UR6, UR8, UR10 ;  /* 0x00000008060a72a5 */ /* 0x000fe4000f8e000a */
[----:B------:R-:W-:Y:S01]  /*09a0*/  UIMAD UR6, UR6, UR9, UR5 ;  /* 0x00000009060672a4 */ /* 0x000fe2000f8e0205 */
[----:B------:R-:W-:Y:S01]  /*09b0*/  ULDC UR21, c[0x0][0x658] ;  /* 0x0001960000157ab9 */ /* 0x000fe20000000800 */
[----:B------:R-:W-:Y:S02]  /*09c0*/  UMOV UR19, 0xffffffff ;  /* 0xffffffff00137882 */ /* 0x000fe40000000000 */
[----:B------:R-:W-:Y:S01]  /*09d0*/  UIADD3 UR6, UR11, UR6, URZ ;  /* 0x000000060b067290 */ /* 0x000fe2000fffe03f */
[----:B------:R-:W-:Y:S01]  /*09e0*/  ULDC UR15, c[0x0][0x618] ;  /* 0x00018600000f7ab9 */ /* 0x000fe20000000800 */
[----:B------:R-:W-:Y:S01]  /*09f0*/  ULDC.64 UR8, c[0x0][0x640] ;  /* 0x0001900000087ab9 */ /* 0x000fe20000000a00 */
[----:B------:R-:W-:Y:S01]  /*0a00*/  USHF.L.U32 UR11, UR19, UR21, URZ ;  /* 0x00000015130b7299 */ /* 0x000fe2000800063f */
[----:B------:R-:W-:Y:S01]  /*0a10*/  ISETP.NE.U32.AND P0, PT, RZ, UR8, PT ;  /* 0x00000008ff007c0c */ /* 0x000fe2000bf05070 */
[----:B------:R-:W-:-:S02]  /*0a20*/  USHF.R.U64 UR19, UR10, UR15, UR6 ;  /* 0x0000000f0a137299 */ /* 0x000fc40008001206 */
[----:B------:R-:W-:Y:S01]  /*0a30*/  USHF.R.U32.HI UR10, URZ, UR15, UR6 ;  /* 0x0000000f3f0a7299 */ /* 0x000fe20008011606 */
[----:B0-----:R-:W-:Y:S01]  /*0a40*/  R2UR UR14, R0 ;  /* 0x00000000000e72ca */ /* 0x001fe200000e0000 */
[----:B------:R-:W-:Y:S01]  /*0a50*/  ULDC UR17, c[0x0][0x608] ;  /* 0x0001820000117ab9 */ /* 0x000fe20000000800 */
[----:B------:R-:W-:Y:S01]  /*0a60*/  ISETP.NE.AND.EX P0, PT, RZ, UR9, PT, P0 ;  /* 0x00000009ff007c0c */ /* 0x000fe2000bf05300 */
[----:B------:R-:W-:Y:S02]  /*0a70*/  USHF.R.U64 UR23, UR19, UR17, UR10 ;  /* 0x0000001113177299 */ /* 0x000fe4000800120a */
[----:B------:R-:W-:Y:S01]  /*0a80*/  USHF.R.U32.HI UR10, URZ, UR17, UR10 ;  /* 0x000000113f0a7299 */ /* 0x000fe2000801160a */
[----:B------:R-:W-:Y:S01]  /*0a90*/  UMOV UR16, 0x1 ;  /* 0x0000000100107882 */ /* 0x000fe20000000000 */
[----:B------:R-:W-:Y:S02]  /*0aa0*/  UIADD3 UR12, -UR12, URZ, URZ ;  /* 0x0000003f0c0c7290 */ /* 0x000fe4000fffe13f */
[----:B------:R-:W-:-:S02]  /*0ab0*/  USHF.R.U64 UR24, UR23, UR21, UR10 ;  /* 0x0000001517187299 */ /* 0x000fc4000800120a */
[----:B------:R-:W-:Y:S01]  /*0ac0*/  USHF.L.U32 UR6, UR16, UR21, URZ ;  /* 0x0000001510067299 */ /* 0x000fe2000800063f */
[----:B------:R-:W-:Y:S01]  /*0ad0*/  ULDC UR13, c[0x0][0x144] ;  /* 0x00005100000d7ab9 */ /* 0x000fe20000000800 */
[----:B------:R-:W-:Y:S01]  /*0ae0*/  ULDC UR5, c[0x0][0x600] ;  /* 0x0001800000057ab9 */ /* 0x000fe20000000800 */
[----:B------:R-:W-:Y:S02]  /*0af0*/  ULOP3.LUT UR16, URZ, UR11, URZ, 0x33, !UPT ;  /* 0x0000000b3f107292 */ /* 0x000fe4000f8e333f */
[----:B------:R-:W-:Y:S02]  /*0b00*/  USHF.R.U32.HI UR11, URZ, UR21, UR10 ;  /* 0x000000153f0b7299 */ /* 0x000fe4000801160a */
[----:B------:R-:W-:Y:S02]  /*0b10*/  UIADD3 UR18, UR5, -0x1, URZ ;  /* 0xffffffff05127890 */ /* 0x000fe4000fffe03f */
[----:B------:R-:W-:Y:S02]  /*0b20*/  UIADD3 UR20, -UR14, URZ, URZ ;  /* 0x0000003f0e147290 */ /* 0x000fe4000fffe13f */
[----:B------:R-:W-:Y:S01]  /*0b30*/  UIMAD UR4, UR13, UR12, UR4 ;  /* 0x0000000c0d0472a4 */ /* 0x000fe2000f8e0204 */
[----:B------:R-:W-:Y:S01]  /*0b40*/  ULDC UR25, c[0x0][0x148] ;  /* 0x0000520000197ab9 */ /* 0x000fe20000000800 */
[----:B------:R-:W-:Y:S01]  /*0b50*/  ULDC UR21, c[0x0][0x648] ;  /* 0x0001920000157ab9 */ /* 0x000fe20000000800 */
[----:B------:R-:W-:Y:S01]  /*0b60*/  ULDC UR22, c[0x0][0x638] ;  /* 0x00018e0000167ab9 */ /* 0x000fe20000000800 */
[----:B------:R-:W-:Y:S01]  /*0b70*/  UMOV UR10, UR24 ;  /* 0x00000018000a7c82 */ /* 0x000fe20008000000 */
[----:B------:R-:W-:Y:S07]  /*0b80*/  @!P0 BRA `(.L_x_6) ;  /* 0x0000000000308947 */ /* 0x000fee0003800000 */
[----:B------:R-:W-:Y:S02]  /*0b90*/  ULDC UR14, c[0x0][0x64c] ;  /* 0x00019300000e7ab9 */ /* 0x000fe40000000800 */
        /* <DEDUP_REMOVED lines=8> */
[----:B------:R-:W-:-:S07]  /*0c20*/  UIMAD.WIDE.U32.X UR8, UR17, UR9, UR14, UP0 ;  /* 0x00000009110872a5 */ /* 0x000fce00080e040e */
[----:B------:R-:W-:Y:S01]  /*0c30*/  UMOV UR10, UR8 ;  /* 0x00000008000a7c82 */ /* 0x000fe20008000000 */
[----:B------:R-:W-:-:S05]  /*0c40*/  UMOV UR11, UR9 ;  /* 0x00000009000b7c82 */ /* 0x000fca0008000000 */
.L_x_6:
[----:B------:R-:W-:Y:S01]  /*0c50*/  UISETP.NE.AND UP0, UPT, UR39, URZ, UPT ;  /* 0x0000003f2700728c */ /* 0x000fe2000bf05270 */
[----:B------:R-:W-:Y:S01]  /*0c60*/  IMAD.MOV.U32 R0, RZ, RZ, 0x1 ;  /* 0x00000001ff007424 */ /* 0x000fe200078e00ff */
[----:B------:R-:W-:Y:S02]  /*0c70*/  USHF.R.U64 UR8, UR10, UR21, UR11 ;  /* 0x000000150a087299 */ /* 0x000fe4000800120b */
[----:B------:R-:W-:Y:S02]  /*0c80*/  ULOP3.LUT UR16, UR23, UR16, URZ, 0xc0, !UPT ;  /* 0x0000001017107292 */ /* 0x000fe4000f8ec03f */
[----:B------:R-:W-:Y:S02]  /*0c90*/  ULOP3.LUT UR18, UR19, UR18, URZ, 0xc0, !UPT ;  /* 0x0000001213127292 */ /* 0x000fe4000f8ec03f */
[----:B------:R-:W-:-:S03]  /*0ca0*/  UIMAD UR16, UR6, UR8, UR16 ;  /* 0x00000008061072a4 */ /* 0x000fc6000f8e0210 */
[----:B------:R-:W-:Y:S02]  /*0cb0*/  @UP0 UIMAD UR4, UR25, UR20, UR7 ;  /* 0x00000014190402a4 */ /* 0x000fe4000f8e0207 */
[----:B------:R-:W-:-:S04]  /*0cc0*/  UIADD3 UR7, -UR8, URZ, URZ ;  /* 0x0000003f08077290 */ /* 0x000fc8000fffe13f */
[----:B------:R-:W-:-:S03]  /*0cd0*/  UIMAD UR6, UR7, UR22, UR24 ;  /* 0x00000016070672a4 */ /* 0x000fc6000f8e0218 */
[----:B------:R-:W-:Y:S01]  /*0ce0*/  ULDC UR7, c[0x0][0x610] ;  /* 0x0001840000077ab9 */ /* 0x000fe20000000800 */
[----:B------:R-:W-:Y:S02]  /*0cf0*/  UIMAD UR6, UR6, UR5, UR18 ;  /* 0x00000005060672a4 */ /* 0x000fe4000f8e0212 */
[----:B------:R-:W-:-:S04]  /*0d00*/  UIMAD UR4, UR16, UR7, UR4 ;  /* 0x00000007100472a4 */ /* 0x000fc8000f8e0204 */
[----:B------:R-:W-:Y:S02]  /*0d10*/  USEL UR41, UR6, UR4, !UP0 ;  /* 0x0000000406297287 */ /* 0x000fe4000c000000 */
[----:B------:R-:W-:-:S12]  /*0d20*/  USEL UR40, UR4, UR6, !UP0 ;  /* 0x0000000604287287 */ /* 0x000fd8000c000000 */
.L_x_4:
[----:B------:R-:W-:-:S08]  /*0d30*/  NOP ;  /* 0x0000000000007918 */ /* 0x000fd00000000000 */
[----:B------:R-:W0:Y:S02]  /*0d40*/  USETMAXREG.TRY_ALLOC.CTAPOOL UP0, 0xe8 ;  /* 0x000000e8000079c8 */ /* 0x000e240008000600 */
[----:B0-----:R-:W-:-:S13]  /*0d50*/  PLOP3.LUT P0, PT, PT, PT, UP0, 0x80, 0x0 ;  /* 0x000000000000781c */ /* 0x001fda0003f0f008 */
[----:B------:R-:W-:Y:S05]  /*0d60*/  @!P0 BRA `(.L_x_4) ;  /* 0xfffffffc00f08947 */ /* 0x000fea000383ffff */
[----:B------:R-:W-:Y:S01]  /*0d70*/  ULDC.64 UR4, c[0x0][0x598] ;  /* 0x0001660000047ab9 */ /* 0x000fe20000000a00 */
[----:B------:R-:W-:Y:S01]  /*0d80*/  ULDC.64 UR44, c[0x0][0x208] ;  /* 0x00008200002c7ab9 */ /* 0x000fe20000000a00 */
[----:B------:R-:W-:-:S04]  /*0d90*/  ISETP.NE.U32.AND P0, PT, RZ, UR4, PT ;  /* 0x00000004ff007c0c */ /* 0x000fc8000bf05070 */
[----:B------:R-:W-:-:S13]  /*0da0*/  ISETP.NE.AND.EX P0, PT, RZ, UR5, PT, P0 ;  /* 0x00000005ff007c0c */ /* 0x000fda000bf05300 */
[----:B------:R-:W-:Y:S05]  /*0db0*/  @!P0 BRA `(.L_x_7) ;  /* 0x00000000001c8947 */ /* 0x000fea0003800000 */
[----:B------:R-:W0:Y:S02]  /*0dc0*/  LDC.64 R4, c[0x0][0x598] ;  /* 0x00016600ff047b82 */ /* 0x000e240000000a00 */
[----:B0-----:R-:W2:Y:S02]  /*0dd0*/  LDG.E.64 R4, desc[UR44][R4.64] ;  /* 0x0000002c04047981 */ /* 0x001ea4000c1e1b00 */
[----:B--2---:R-:W-:-:S04]  /*0de0*/  ISETP.NE.U32.AND P0, PT, R4, RZ, PT ;  /* 0x000000ff0400720c */ /* 0x004fc80003f05070 */
[----:B------:R-:W-:-:S13]  /*0df0*/  ISETP.NE.AND.EX P0, PT, R5, RZ, PT, P0 ;  /* 0x000000ff0500720c */ /* 0x000fda0003f05300 */
[----:B------:R-:W-:Y:S05]  /*0e00*/  @!P0 BRA `(.L_x_7) ;  /* 0x0000000000088947 */ /* 0x000fea0003800000 */
[----:B------:R0:W5:Y:S01]  /*0e10*/  LD.E R22, desc[UR44][R4.64] ;  /* 0x0000002c04167980 */ /* 0x000162000c101900 */
[----:B------:R-:W-:Y:S05]  /*0e20*/  BRA `(.L_x_8) ;  /* 0x0000000000247947 */ /* 0x000fea0003800000 */
.L_x_7:
[----:B------:R-:W-:Y:S02]  /*0e30*/  ULDC.64 UR4, c[0x0][0x588] ;  /* 0x0001620000047ab9 */ /* 0x000fe40000000a00 */
[----:B------:R-:W-:-:S04]  /*0e40*/  ISETP.NE.U32.AND P0, PT, RZ, UR4, PT ;  /* 0x00000004ff007c0c */ /* 0x000fc8000bf05070 */
[----:B------:R-:W-:-:S13]  /*0e50*/  ISETP.NE.AND.EX P0, PT, RZ, UR5, PT, P0 ;  /* 0x00000005ff007c0c */ /* 0x000fda000bf05300 */
[----:B------:R-:W-:Y:S05]  /*0e60*/  @!P0 BRA `(.L_x_9) ;  /* 0x00000000000c8947 */ /* 0x000fea0003800000 */
[----:B------:R-:W0:Y:S02]  /*0e70*/  LDC.64 R22, c[0x0][0x588] ;  /* 0x00016200ff167b82 */ /* 0x000e240000000a00 */
[----:B0-----:R1:W5:Y:S01]  /*0e80*/  LDG.E R22, desc[UR44][R22.64] ;  /* 0x0000002c16167981 */ /* 0x001362000c1e1900 */
[----:B------:R-:W-:Y:S05]  /*0e90*/  BRA `(.L_x_8) ;  /* 0x0000000000087947 */ /* 0x000fea0003800000 */
.L_x_9:
[----:B------:R-:W-:Y:S02]  /*0ea0*/  ULDC UR4, c[0x0][0x580] ;  /* 0x0001600000047ab9 */ /* 0x000fe40000000800 */
[----:B------:R-:W-:-:S07]  /*0eb0*/  IMAD.U32 R22, RZ, RZ, UR4 ;  /* 0x00000004ff167e24 */ /* 0x000fce000f8e00ff */
.L_x_8:
[----:B------:R-:W-:Y:S02]  /*0ec0*/  ULDC.64 UR4, c[0x0][0x5a0] ;  /* 0x0001680000047ab9 */ /* 0x000fe40000000a00 */
[----:B------:R-:W-:-:S04]  /*0ed0*/  ISETP.NE.U32.AND P0, PT, RZ, UR4, PT ;  /* 0x00000004ff007c0c */ /* 0x000fc8000bf05070 */
[----:B------:R-:W-:-:S13]  /*0ee0*/  ISETP.NE.AND.EX P0, PT, RZ, UR5, PT, P0 ;  /* 0x00000005ff007c0c */ /* 0x000fda000bf05300 */
[----:B------:R-:W-:Y:S05]  /*0ef0*/  @!P0 BRA `(.L_x_10) ;  /* 0x00000000001c8947 */ /* 0x000fea0003800000 */
[----:B0-----:R-:W0:Y:S02]  /*0f00*/  LDC.64 R4, c[0x0][0x5a0] ;  /* 0x00016800ff047b82 */ /* 0x001e240000000a00 */
[----:B0-----:R-:W2:Y:S02]  /*0f10*/  LDG.E.64 R4, desc[UR44][R4.64] ;  /* 0x0000002c04047981 */ /* 0x001ea4000c1e1b00 */
[----:B--2---:R-:W-:-:S04]  /*0f20*/  ISETP.NE.U32.AND P0, PT, R4, RZ, PT ;  /* 0x000000ff0400720c */ /* 0x004fc80003f05070 */
[----:B------:R-:W-:-:S13]  /*0f30*/  ISETP.NE.AND.EX P0, PT, R5, RZ, PT, P0 ;  /* 0x000000ff0500720c */ /* 0x000fda0003f05300 */
[----:B------:R-:W-:Y:S05]  /*0f40*/  @!P0 BRA `(.L_x_10) ;  /* 0x0000000000088947 */ /* 0x000fea0003800000 */
[----:B------:R0:W5:Y:S01]  /*0f50*/  LD.E R19, desc[UR44][R4.64] ;  /* 0x0000002c04137980 */ /* 0x000162000c101900 */
[----:B------:R-:W-:Y:S05]  /*0f60*/  BRA `(.L_x_11) ;  /* 0x0000000000247947 */ /* 0x000fea0003800000 */
.L_x_10:
[----:B------:R-:W-:Y:S02]  /*0f70*/  ULDC.64 UR4, c[0x0][0x590] ;  /* 0x0001640000047ab9 */ /* 0x000fe40000000a00 */
[----:B------:R-:W-:-:S04]  /*0f80*/  ISETP.NE.U32.AND P0, PT, RZ, UR4, PT ;  /* 0x00000004ff007c0c */ /* 0x000fc8000bf05070 */
[----:B------:R-:W-:-:S13]  /*0f90*/  ISETP.NE.AND.EX P0, PT, RZ, UR5, PT, P0 ;  /* 0x00000005ff007c0c */ /* 0x000fda000bf05300 */
[----:B------:R-:W-:Y:S05]  /*0fa0*/  @!P0 BRA `(.L_x_12) ;  /* 0x00000000000c8947 */ /* 0x000fea0003800000 */
[----:B0-----:R-:W0:Y:S02]  /*0fb0*/  LDC.64 R4, c[0x0][0x590] ;  /* 0x00016400ff047b82 */ /* 0x001e240000000a00 */
[----:B0-----:R2:W5:Y:S01]  /*0fc0*/  LDG.E R19, desc[UR44][R4.64] ;  /* 0x0000002c04137981 */ /* 0x001562000c1e1900 */
[----:B------:R-:W-:Y:S05]  /*0fd0*/  BRA `(.L_x_11) ;  /* 0x0000000000087947 */ /* 0x000fea0003800000 */
.L_x_12:
[----:B------:R-:W-:Y:S02]  /*0fe0*/  ULDC UR4, c[0x0][0x584] ;  /* 0x0001610000047ab9 */ /* 0x000fe40000000800 */
[----:B------:R-:W-:-:S07]  /*0ff0*/  IMAD.U32 R19, RZ, RZ, UR4 ;  /* 0x00000004ff137e24 */ /* 0x000fce000f8e00ff */
.L_x_11:
[----:B------:R-:W-:-:S13]  /*1000*/  LOP3.LUT P0, RZ, R0, 0xff, RZ, 0xc0, !PT ;  /* 0x000000ff00ff7812 */ /* 0x000fda000780c0ff */
[----:B------:R-:W-:Y:S05]  /*1010*/  @!P0 EXIT ;  /* 0x000000000000894d */ /* 0x000fea0003800000 */
[----:B------:R-:W-:Y:S01]  /*1020*/  ULDC UR4, c[0x0][0x28c] ;  /* 0x0000a30000047ab9 */ /* 0x000fe20000000800 */
[----:B------:R-:W-:Y:S01]  /*1030*/  UMOV UR36, URZ ;  /* 0x0000003f00247c82 */ /* 0x000fe20008000000 */
[----:B------:R-:W-:Y:S01]  /*1040*/  UIADD3 UR4, UR4, 0x7f, URZ ;  /* 0x0000007f04047890 */ /* 0x000fe2000fffe03f */
[----:B------:R-:W-:-:S03]  /*1050*/  UMOV UR37, URZ ;  /* 0x0000003f00257c82 */ /* 0x000fc60008000000 */
[----:B------:R-:W-:-:S04]  /*1060*/  USHF.R.S32.HI UR5, URZ, 0x1f, UR4 ;  /* 0x0000001f3f057899 */ /* 0x000fc80008011404 */
[----:B------:R-:W-:-:S04]  /*1070*/  ULEA.HI UR5, UR5, UR4, URZ, 0x7 ;  /* 0x0000000405057291 */ /* 0x000fc8000f8f383f */
[----:B------:R-:W-:-:S12]  /*1080*/  USHF.R.S32.HI UR43, URZ, 0x7, UR5 ;  /* 0x000000073f2b7899 */ /* 0x000fd80008011405 */
.L_x_414:
[----:B------:R-:W-:Y:S01]  /*1090*/  LOP3.LUT R0, R2, 0x80, RZ, 0xc0, !PT ;  /* 0x0000008002007812 */ /* 0x000fe200078ec0ff */
[----:B---3--:R-:W3:Y:S01]  /*10a0*/  S2UR UR6, SR_CgaCtaId ;  /* 0x00000000000679c3 */ /* 0x008ee20000008800 */
[----:B------:R-:W-:Y:S02]  /*10b0*/  UMOV UR46, 0x400 ;  /* 0x00000400002e7882 */ /* 0x000fe40000000000 */
[----:B------:R-:W-:-:S06]  /*10c0*/  SHF.R.U32.HI R0, RZ, 0x7, R0 ;  /* 0x00000007ff007819 */ /* 0x000fcc0000011600 */
[----:B----4-:R-:W4:Y:S01]  /*10d0*/  SHFL.IDX PT, R0, R0, RZ, 0x1f ;  /* 0x00001fff00007589 */ /* 0x010f2200000e0000 */
[----:B---3--:R-:W-:Y:S01]  /*10e0*/  ULEA UR46, UR6, UR46, 0x18 ;  /* 0x0000002e062e7291 */ /* 0x008fe2000f8ec03f */
[----:B----4-:R-:W-:-:S13]  /*10f0*/  R2UR UR4, R0 ;  /* 0x00000000000472ca */ /* 0x010fda00000e0000 */
[----:B------:R-:W-:-:S04]  /*1100*/  ULEA.HI UR5, UR4, UR4, URZ, 0x1 ;  /* 0x0000000404057291 */ /* 0x000fc8000f8f083f */
[----:B------:R-:W-:-:S04]  /*1110*/  ULOP3.LUT UR5, UR5, 0x7fffe, URZ, 0xc0, !UPT ;  /* 0x0007fffe05057892 */ /* 0x000fc8000f8ec03f */
[----:B------:R-:W-:-:S03]  /*1120*/  UIADD3 UR5, UR4, -UR5, URZ ;  /* 0x8000000504057290 */ /* 0x000fc6000fffe03f */
[----:B------:R-:W-:Y:S01]  /*1130*/  ULDC UR4, c[0x0][0x28c] ;  /* 0x0000a30000047ab9 */ /* 0x000fe20000000800 */
[----:B------:R-:W-:Y:S01]  /*1140*/  ULEA UR5, UR5, UR46, 0xd ;  /* 0x0000002e05057291 */ /* 0x000fe2000f8e683f */
[----:B------:R-:W-:-:S03]  /*1150*/  ISETP.LT.AND P0, PT, RZ, UR4, PT ;  /* 0x00000004ff007c0c */ /* 0x000fc6000bf01270 */
[----:B------:R-:W-:-:S04]  /*1160*/  UIADD3 UR5, UR5, 0x100, URZ ;  /* 0x0000010005057890 */ /* 0x000fc8000fffe03f */
[----:B------:R-:W-:-:S04]  /*1170*/  USHF.R.U32.HI UR5, URZ, 0x4, UR5 ;  /* 0x000000043f057899 */ /* 0x000fc80008011605 */
[----:B------:R-:W-:Y:S02]  /*1180*/  ULOP3.LUT UR47, UR5, 0x3fff, URZ, 0xc0, !UPT ;  /* 0x00003fff052f7892 */ /* 0x000fe4000f8ec03f */
[----:B-12--5:R-:W-:Y:S10]  /*1190*/  @P0 BRA `(.L_x_13) ;  /* 0x0000000000400947 */ /* 0x026ff40003800000 */
[----:B------:R-:W-:Y:S01]  /*11a0*/  MOV R0, 0x0 ;  /* 0x0000000000007802 */ /* 0x000fe20000000f00 */
[----:B------:R-:W-:Y:S01]  /*11b0*/  ULDC.64 UR4, c[0x4][0x68] ;  /* 0x01001a0000047ab9 */ /* 0x000fe20000000a00 */
[----:B------:R-:W-:Y:S01]  /*11c0*/  ULDC.64 UR6, c[0x4][0x8] ;  /* 0x0100020000067ab9 */ /* 0x000fe20000000a00 */
[----:B0-2---:R-:W-:Y:S01]  /*11d0*/  IMAD.U32 R4, RZ, RZ, UR4 ;  /* 0x00000004ff047e24 */ /* 0x005fe2000f8e00ff */
[----:B------:R0:W2:Y:S01]  /*11e0*/  LDC.64 R14, c[0x4][R0] ;  /* 0x01000000000e7b82 */ /* 0x0000a20000000a00 */
[----:B------:R-:W-:Y:S01]  /*11f0*/  IMAD.U32 R5, RZ, RZ, UR5 ;  /* 0x00000005ff057e24 */ /* 0x000fe2000f8e00ff */
[----:B------:R-:W-:Y:S01]  /*1200*/  ULDC.64 UR4, c[0x4][0x70] ;  /* 0x01001c0000047ab9 */ /* 0x000fe20000000a00 */
[----:B------:R-:W-:Y:S01]  /*1210*/  IMAD.U32 R10, RZ, RZ, UR6 ;  /* 0x00000006ff0a7e24 */ /* 0x000fe2000f8e00ff */
[----:B------:R-:W-:Y:S01]  /*1220*/  MOV R11, UR7 ;  /* 0x00000007000b7c02 */ /* 0x000fe20008000f00 */
[----:B------:R-:W-:Y:S02]  /*1230*/  IMAD.U32 R6, RZ, RZ, UR4 ;  /* 0x00000004ff067e24 */ /* 0x000fe4000f8e00ff */
[----:B------:R-:W-:-:S02]  /*1240*/  IMAD.U32 R7, RZ, RZ, UR5 ;  /* 0x00000005ff077e24 */ /* 0x000fc4000f8e00ff */
[----:B------:R-:W-:Y:S02]  /*1250*/  IMAD.MOV.U32 R8, RZ, RZ, 0x1e1 ;  /* 0x000001e1ff087424 */ /* 0x000fe400078e00ff */
[----:B------:R-:W-:Y:S02]  /*1260*/  IMAD.MOV.U32 R12, RZ, RZ, 0x1 ;  /* 0x00000001ff0c7424 */ /* 0x000fe400078e00ff */
[----:B0-----:R-:W-:-:S07]  /*1270*/  IMAD.MOV.U32 R13, RZ, RZ, RZ ;  /* 0x000000ffff0d7224 */ /* 0x001fce00078e00ff */
[----:B------:R-:W-:-:S07]  /*1280*/  LEPC R20, `(.L_x_13) ;  /* 0x000000001014794e */ /* 0x000fce0000000000 */
[----:B-12--5:R-:W-:Y:S05]  /*1290*/  CALL.ABS.NOINC R14 ;  /* 0x000000000e007343 */ /* 0x026fea0003c00000 */
.L_x_13:
[----:B------:R-:W-:-:S06]  /*12a0*/  ULOP3.LUT UR4, UR38, 0x1, URZ, 0xfc, !UPT ;  /* 0x0000000126047892 */ /* 0x000fcc000f8efc3f */
[----:B------:R-:W-:-:S05]  /*12b0*/  IMAD.U32 R0, RZ, RZ, UR4 ;  /* 0x00000004ff007e24 */ /* 0x000fca000f8e00ff */
[----:B------:R-:W-:-:S13]  /*12c0*/  ISETP.NE.AND P0, PT, R0, 0x3, PT ;  /* 0x000000030000780c */ /* 0x000fda0003f05270 */
[----:B------:R-:W-:Y:S05]  /*12d0*/  @!P0 BRA `(.L_x_14) ;  /* 0x0000000000048947 */ /* 0x000fea0003800000 */
[----:B------:R-:W-:Y:S01]  /*12e0*/  BPT.TRAP 0x1 ;  /* 0x000000040000795c */ /* 0x000fe20000300000 */
.L_x_14:
[----:B------:R-:W-:Y:S02]  /*12f0*/  IMAD.U32 R3, RZ, RZ, UR37 ;  /* 0x00000025ff037e24 */ /* 0x000fe4000f8e00ff */
[----:B------:R-:W-:-:S03]  /*1300*/  IMAD.U32 R0, RZ, RZ, UR36 ;  /* 0x00000024ff007e24 */ /* 0x000fc6000f8e00ff */
[----:B------:R-:W-:Y:S02]  /*1310*/  LEA R3, R3, UR46, 0x3 ;  /* 0x0000002e03037c11 */ /* 0x000fe4000f8e18ff */
[----:B------:R-:W-:-:S04]  /*1320*/  SHF.L.U32 R0, R0, 0x1f, RZ ;  /* 0x0000001f00007819 */ /* 0x000fc800000006ff */
[----:B------:R3:W4:Y:S01]  /*1330*/  SYNCS.PHASECHK.TRANS64.TRYWAIT P1, [R3+URZ], R0 ;  /* 0x00000000030075a7 */ /* 0x000722000802017f */
[----:B------:R-:W-:Y:S05]  /*1340*/  @!P0 BRA `(.L_x_15) ;  /* 0x0000000000048947 */ /* 0x000fea0003800000 */
[----:B------:R-:W-:Y:S01]  /*1350*/  BPT.TRAP 0x1 ;  /* 0x000000040000795c */ /* 0x000fe20000300000 */
.L_x_15:
[----:B----4-:R-:W-:Y:S05]  /*1360*/  @P1 BRA `(.L_x_16) ;  /* 0x0000000000081947 */ /* 0x010fea0003800000 */
[----:B------:R-:W4:Y:S02]  /*1370*/  SYNCS.PHASECHK.TRANS64.TRYWAIT P1, [R3+URZ], R0 ;  /* 0x00000000030075a7 */ /* 0x000f24000802017f */
[----:B----4-:R-:W-:Y:S05]  /*1380*/  @!P1 BRA `(.L_x_17) ;  /* 0x000000f400a09947 */ /* 0x010fea0003800000 */
.L_x_16:
[----:B------:R-:W-:-:S04]  /*1390*/  UISETP.LT.AND UP0, UPT, UR43, 0x1, UPT ;  /* 0x000000012b00788c */ /* 0x000fc8000bf01270 */
[----:B------:R-:W-:-:S04]  /*13a0*/  USEL UR4, UR43, 0x1, UP0 ;  /* 0x000000012b047887 */ /* 0x000fc80008000000 */
[----:B------:R-:W-:-:S06]  /*13b0*/  UIADD3 UR4, UR43, -UR4, URZ ;  /* 0x800000042b047290 */ /* 0x000fcc000fffe03f */
[----:B---34-:R-:W-:Y:S01]  /*13c0*/  IMAD.U32 R0, RZ, RZ, UR4 ;  /* 0x00000004ff007e24 */ /* 0x018fe2000f8e00ff */
[----:B------:R-:W-:Y:S05]  /*13d0*/  WARPSYNC.ALL ;  /* 0x0000000000007948 */ /* 0x000fea0003800000 */
[----:B------:R-:W-:Y:S01]  /*13e0*/  ISETP.GE.AND P1, PT, R0, 0x1, PT ;  /* 0x000000010000780c */ /* 0x000fe20003f26270 */
[----:B------:R-:W-:Y:S01]  /*13f0*/  UIADD3 UR46, UR46, 0x20100, URZ ;  /* 0x000201002e2e7890 */ /* 0x000fe2000fffe03f */
[----:B------:R-:W-:Y:S01]  /*1400*/  WARPGROUP.ARRIVE ;  /* 0x00000000000079c5 */ /* 0x000fe20000000000 */
[----:B------:R-:W-:Y:S02]  /*1410*/  ULOP3.LUT UR4, UR47, 0x10000, URZ, 0xfc, !UPT ;  /* 0x000100002f047892 */ /* 0x000fe4000f8efc3f */
[----:B------:R-:W-:-:S02]  /*1420*/  USHF.R.U32.HI UR46, URZ, 0x4, UR46 ;  /* 0x000000043f2e7899 */ /* 0x000fc4000801162e */
[----:B------:R-:W-:Y:S02]  /*1430*/  ULEA UR8, UR37, UR4, 0xc ;  /* 0x0000000425087291 */ /* 0x000fe4000f8e603f */
[----:B------:R-:W-:Y:S01]  /*1440*/  ULOP3.LUT UR5, UR46, 0x3fff, URZ, 0xc0, !UPT ;  /* 0x00003fff2e057892 */ /* 0x000fe2000f8ec03f */
[----:B------:R-:W-:Y:S01]  /*1450*/  UMOV UR9, 0x40000040 ;  /* 0x4000004000097882 */ /* 0x000fe20000000000 */
[----:B------:R-:W-:Y:S02]  /*1460*/  UMOV UR11, 0x40000040 ;  /* 0x40000040000b7882 */ /* 0x000fe40000000000 */
[----:B------:R-:W-:Y:S02]  /*1470*/  ULOP3.LUT UR5, UR5, 0x10000, URZ, 0xfc, !UPT ;  /* 0x0001000005057892 */ /* 0x000fe4000f8efc3f */
[----:B------:R-:W-:Y:S02]  /*1480*/  UIADD3 UR12, UR8, 0x400, URZ ;  /* 0x00000400080c7890 */ /* 0x000fe4000fffe03f */
[----:B------:R-:W-:Y:S01]  /*1490*/  UIMAD UR6, UR37, 0xc00, UR5 ;  /* 0x00000c00250678a4 */ /* 0x000fe2000f8e0205 */
[----:B------:R-:W-:Y:S01]  /*14a0*/  UMOV UR15, UR11 ;  /* 0x0000000b000f7c82 */ /* 0x000fe20008000000 */
[----:B------:R-:W-:-:S05]  /*14b0*/  UMOV UR13, 0x40000040 ;  /* 0x40000040000d7882 */ /* 0x000fca0000000000 */
[----:B------:R-:W-:Y:S02]  /*14c0*/  UMOV UR10, UR6 ;  /* 0x00000006000a7c82 */ /* 0x000fe40008000000 */
[----:B------:R-:W-:Y:S01]  /*14d0*/  HGMMA.64x192x16.F32.BF16 R120, gdesc[UR8], RZ, !UPT, gsb0 ;  /* 0x02e00000087879f0 */ /* 0x000fe2000c0018ff */
[----:B------:R-:W-:Y:S02]  /*14e0*/  UMOV UR14, UR10 ;  /* 0x0000000a000e7c82 */ /* 0x000fe40008000000 */
[----:B------:R-:W-:Y:S02]  /*14f0*/  WARPGROUP.DEPBAR.LE gsb0, 0x0 ;  /* 0x00008000000079c5 */ /* 0x000fe40000010000 */
[----:B------:R-:W-:-:S15]  /*1500*/  WARPGROUP.ARRIVE ;  /* 0x00000000000079c5 */ /* 0x000fde0000000000 */
[----:B------:R-:W-:Y:S01]  /*1510*/  HGMMA.64x192x16.F32.BF16 R24, gdesc[UR12], RZ, !UPT, gsb0 ;  /* 0x02e000000c1879f0 */ /* 0x000fe2000c0018ff */
[----:B------:R-:W-:Y:S02]  /*1520*/  UIADD3 UR12, UR8, 0x2, URZ ;  /* 0x00000002080c7890 */ /* 0x000fe4000fffe03f */
[----:B------:R-:W-:Y:S01]  /*1530*/  UIADD3 UR14, UR6, 0x2, URZ ;  /* 0x00000002060e7890 */ /* 0x000fe2000fffe03f */
[----:B------:R-:W-:Y:S01]  /*1540*/  UMOV UR13, 0x40000040 ;  /* 0x40000040000d7882 */ /* 0x000fe20000000000 */
[----:B------:R-:W-:Y:S01]  /*1550*/  UMOV UR15, 0x40000040 ;  /* 0x40000040000f7882 */ /* 0x000fe20000000000 */
[----:B------:R-:W-:Y:S02]  /*1560*/  WARPGROUP.DEPBAR.LE gsb0, 0x0 ;  /* 0x00008000000079c5 */ /* 0x000fe40000010000 */
[----:B------:R-:W-:-:S12]  /*1570*/  WARPGROUP.ARRIVE ;  /* 0x00000000000079c5 */ /* 0x000fd80000000000 */
[----:B------:R-:W-:Y:S01]  /*1580*/  HGMMA.64x192x16.F32.BF16 R120, gdesc[UR12], R120, gsb0 ;  /* 0x02e000000c7879f0 */ /* 0x000fe20008001878 */
[----:B------:R-:W-:Y:S01]  /*1590*/  UIADD3 UR12, UR8, 0x402, URZ ;  /* 0x00000402080c7890 */ /* 0x000fe2000fffe03f */
[----:B------:R-:W-:Y:S01]  /*15a0*/  UMOV UR13, 0x40000040 ;  /* 0x40000040000d7882 */ /* 0x000fe20000000000 */
[----:B------:R-:W-:Y:S02]  /*15b0*/  WARPGROUP.DEPBAR.LE gsb0, 0x0 ;  /* 0x00008000000079c5 */ /* 0x000fe40000010000 */
[----:B------:R-:W-:-:S15]  /*15c0*/  WARPGROUP.ARRIVE ;  /* 0x00000000000079c5 */ /* 0x000fde0000000000 */
[----:B------:R-:W-:Y:S01]  /*15d0*/  HGMMA.64x192x16.F32.BF16 R24, gdesc[UR12], R24, gsb0 ;  /* 0x02e000000c1879f0 */ /* 0x000fe20008001818 */
        /* <DEDUP_REMOVED lines=71> */
[----:B------:R-:W-:Y:S03]  /*1a50*/  HGMMA.64x192x16.F32.BF16 R24, gdesc[UR12], R24, gsb0 ;  /* 0x02e000000c1879f0 */ /* 0x000fe60008001818 */
[----:B------:R-:W-:Y:S02]  /*1a60*/  WARPGROUP.DEPBAR.LE gsb0, 0x0 ;  /* 0x00008000000079c5 */ /* 0x000fe40000010000 */
[----:B------:R-:W-:Y:S05]  /*1a70*/  @!P1 BRA `(.L_x_18) ;  /* 0x00000008002c9947 */ /* 0x000fea0003800000 */
[----:B------:R-:W-:Y:S02]  /*1a80*/  UIADD3 UR6, UR37, 0x1, URZ ;  /* 0x0000000125067890 */ /* 0x000fe4000fffe03f */
[----:B------:R-:W-:Y:S02]  /*1a90*/  UMOV UR7, UR37 ;  /* 0x0000002500077c82 */ /* 0x000fe40008000000 */
[----:B------:R-:W-:-:S04]  /*1aa0*/  UISETP.NE.AND UP0, UPT, UR6, 0x2, UPT ;  /* 0x000000020600788c */ /* 0x000fc8000bf05270 */
[----:B------:R-:W-:Y:S02]  /*1ab0*/  USEL UR9, URZ, 0x1, UP0 ;  /* 0x000000013f097887 */ /* 0x000fe40008000000 */
[----:B------:R-:W-:Y:S02]  /*1ac0*/  USEL UR6, UR6, URZ, UP0 ;  /* 0x0000003f06067287 */ /* 0x000fe40008000000 */
[----:B------:R-:W-:-:S12]  /*1ad0*/  ULOP3.LUT UR9, UR36, UR9, URZ, 0x3c, !UPT ;  /* 0x0000000924097292 */ /* 0x000fd8000f8e3c3f */
.L_x_25:
[----:B0--3--:R-:W-:Y:S05]  /*1ae0*/  @!P0 BRA `(.L_x_19) ;  /* 0x0000000000048947 */ /* 0x009fea0003800000 */
[----:B------:R-:W-:Y:S01]  /*1af0*/  BPT.TRAP 0x1 ;  /* 0x000000040000795c */ /* 0x000fe20000300000 */
.L_x_19:
[----:B------:R-:W3:Y:S01]  /*1b00*/  S2UR UR10, SR_CgaCtaId ;  /* 0x00000000000a79c3 */ /* 0x000ee20000008800 */
[----:B------:R-:W-:Y:S01]  /*1b10*/  UMOV UR8, 0x400 ;  /* 0x0000040000087882 */ /* 0x000fe20000000000 */
[----:B------:R-:W-:-:S05]  /*1b20*/  IMAD.U32 R3, RZ, RZ, UR9 ;  /* 0x00000009ff037e24 */ /* 0x000fca000f8e00ff */
[----:B------:R-:W-:Y:S01]  /*1b30*/  SHF.L.U32 R3, R3, 0x1f, RZ ;  /* 0x0000001f03037819 */ /* 0x000fe200000006ff */
[----:B---3--:R-:W-:-:S04]  /*1b40*/  ULEA UR8, UR10, UR8, 0x18 ;  /* 0x000000080a087291 */ /* 0x008fc8000f8ec03f */
[----:B------:R-:W-:-:S09]  /*1b50*/  ULEA UR10, UR6, UR8, 0x3 ;  /* 0x00000008060a7291 */ /* 0x000fd2000f8e183f */
[----:B------:R3:W4:Y:S01]  /*1b60*/  SYNCS.PHASECHK.TRANS64.TRYWAIT P1, [UR10], R3 ;  /* 0x00000003ff0075a7 */ /* 0x000722000802014a */
[----:B------:R-:W-:Y:S05]  /*1b70*/  @!P0 BRA `(.L_x_20) ;  /* 0x0000000000048947 */ /* 0x000fea0003800000 */
[----:B------:R-:W-:Y:S01]  /*1b80*/  BPT.TRAP 0x1 ;  /* 0x000000040000795c */ /* 0x000fe20000300000 */
.L_x_20:
[----:B----4-:R-:W-:Y:S05]  /*1b90*/  @P1 BRA `(.L_x_21) ;  /* 0x0000000000081947 */ /* 0x010fea0003800000 */
[----:B------:R-:W4:Y:S02]  /*1ba0*/  SYNCS.PHASECHK.TRANS64.TRYWAIT P1, [UR10], R3 ;  /* 0x00000003ff0075a7 */ /* 0x000f24000802014a */
[----:B----4-:R-:W-:Y:S05]  /*1bb0*/  @!P1 BRA `(.L_x_22) ;  /* 0x000000ec00a89947 */ /* 0x010fea0003800000 */
.L_x_21:
[----:B------:R-:W-:Y:S01]  /*1bc0*/  ULEA UR10, UR6, UR4, 0xc ;  /* 0x00000004060a7291 */ /* 0x000fe2000f8e603f */
[----:B------:R-:W-:Y:S01]  /*1bd0*/  WARPGROUP.ARRIVE ;  /* 0x00000000000079c5 */ /* 0x000fe20000000000 */
[----:B------:R-:W-:Y:S01]  /*1be0*/  UIMAD UR11, UR6, 0xc00, UR5 ;  /* 0x00000c00060b78a4 */ /* 0x000fe2000f8e0205 */
[----:B------:R-:W-:Y:S01]  /*1bf0*/  UMOV UR13, 0x40000040 ;  /* 0x40000040000d7882 */ /* 0x000fe20000000000 */
[----:B------:R-:W-:-:S03]  /*1c00*/  UMOV UR15, 0x40000040 ;  /* 0x40000040000f7882 */ /* 0x000fc60000000000 */
[----:B------:R-:W-:Y:S02]  /*1c10*/  UMOV UR12, UR10 ;  /* 0x0000000a000c7c82 */ /* 0x000fe40008000000 */
[----:B------:R-:W-:Y:S02]  /*1c20*/  UMOV UR14, UR11 ;  /* 0x0000000b000e7c82 */ /* 0x000fe40008000000 */
        /* <DEDUP_REMOVED lines=92> */
[----:B------:R-:W-:Y:S01]  /*21f0*/  BPT.TRAP 0x1 ;  /* 0x000000040000795c */ /* 0x000fe20000300000 */
.L_x_23:
[----:B------:R-:W-:Y:S02]  /*2200*/  UISETP.GT.U32.AND UP0, UPT, UR38, 0x1, UPT ;  /* 0x000000012600788c */ /* 0x000fe4000bf04070 */
[----:B------:R-:W-:-:S04]  /*2210*/  ULEA UR8, UR7, UR8, 0x3 ;  /* 0x0000000807087291 */ /* 0x000fc8000f8e183f */
[----:B------:R-:W-:Y:S01]  /*2220*/  UIADD3 UR8, UR8, 0x10, URZ ;  /* 0x0000001008087890 */ /* 0x000fe2000fffe03f */
[----:B------:R-:W-:-:S03]  /*2230*/  PLOP3.LUT P1, PT, PT, PT, UP0, 0x80, 0x0 ;  /* 0x000000000000781c */ /* 0x000fc60003f2f008 */
[----:B------:R-:W-:-:S09]  /*2240*/  UPRMT UR8, URZ, 0x654, UR8 ;  /* 0x000006543f087896 */ /* 0x000fd20008000008 */
[----:B------:R-:W-:Y:S01]  /*2250*/  SYNCS.ARRIVE.TRANS64.RED.A1T0 RZ, [UR8], RZ ;  /* 0x000000ffffff79a7 */ /* 0x000fe20008100408 */
[----:B------:R-:W-:Y:S05]  /*2260*/  @P1 BRA `(.L_x_24) ;  /* 0x0000000000041947 */ /* 0x000fea0003800000 */
[----:B------:R-:W-:Y:S01]  /*2270*/  BPT.TRAP 0x1 ;  /* 0x000000040000795c */ /* 0x000fe20000300000 */
.L_x_24:
[----:B------:R-:W-:Y:S01]  /*2280*/  UIADD3 UR6, UR6, 0x1, URZ ;  /* 0x0000000106067890 */ /* 0x000fe2000fffe03f */
[C---:B------:R-:W-:Y:S01]  /*2290*/  ISETP.GT.AND P1, PT, R0.reuse, 0x1, PT ;  /* 0x000000010000780c */ /* 0x040fe20003f24270 */
[----:B------:R-:W-:Y:S01]  /*22a0*/  UIADD3 UR7, UR7, 0x1, URZ ;  /* 0x0000000107077890 */ /* 0x000fe2000fffe03f */
[----:B------:R-:W-:Y:S01]  /*22b0*/  IADD3 R0, R0, -0x1, RZ ;  /* 0xffffffff00007810 */ /* 0x000fe20007ffe0ff */
[----:B------:R-:W-:Y:S02]  /*22c0*/  UISETP.NE.AND UP0, UPT, UR6, 0x2, UPT ;  /* 0x000000020600788c */ /* 0x000fe4000bf05270 */
[----:B------:R-:W-:Y:S02]  /*22d0*/  UISETP.NE.AND UP1, UPT, UR7, 0x2, UPT ;  /* 0x000000020700788c */ /* 0x000fe4000bf25270 */
[----:B------:R-:W-:Y:S02]  /*22e0*/  USEL UR8, URZ, 0x1, UP0 ;  /* 0x000000013f087887 */ /* 0x000fe40008000000 */
[----:B------:R-:W-:-:S02]  /*22f0*/  USEL UR6, UR6, URZ, UP0 ;  /* 0x0000003f06067287 */ /* 0x000fc40008000000 */
[----:B------:R-:W-:Y:S02]  /*2300*/  USEL UR7, UR7, URZ, UP1 ;  /* 0x0000003f07077287 */ /* 0x000fe40008800000 */
[----:B------:R-:W-:Y:S01]  /*2310*/  ULOP3.LUT UR9, UR9, UR8, URZ, 0x3c, !UPT ;  /* 0x0000000809097292 */ /* 0x000fe2000f8e3c3f */
[----:B------:R-:W-:Y:S11]  /*2320*/  @P1 BRA `(.L_x_25) ;  /* 0xfffffff400ec1947 */ /* 0x000ff6000383ffff */
.L_x_18:
[----:B------:R-:W4:Y:S02]  /*2330*/  LDC R0, c[0x0][0x28c] ;  /* 0x0000a300ff007b82 */ /* 0x000f240000000800 */
[----:B----4-:R-:W-:-:S13]  /*2340*/  ISETP.GE.AND P1, PT, R0, 0x1, PT ;  /* 0x000000010000780c */ /* 0x010fda0003f26270 */
[----:B------:R-:W-:Y:S05]  /*2350*/  @!P1 BRA `(.L_x_26) ;  /* 0x0000000000449947 */ /* 0x000fea0003800000 */
[----:B------:R-:W-:Y:S05]  /*2360*/  @!P0 BRA `(.L_x_27) ;  /* 0x0000000000048947 */ /* 0x000fea0003800000 */
[----:B------:R-:W-:Y:S01]  /*2370*/  BPT.TRAP 0x1 ;  /* 0x000000040000795c */ /* 0x000fe20000300000 */
.L_x_27:
[----:B------:R-:W4:Y:S01]  /*2380*/  S2UR UR6, SR_CgaCtaId ;  /* 0x00000000000679c3 */ /* 0x000f220000008800 */
[----:B------:R-:W-:Y:S01]  /*2390*/  UISETP.LT.AND UP0, UPT, UR43, 0x1, UPT ;  /* 0x000000012b00788c */ /* 0x000fe2000bf01270 */
[----:B------:R-:W-:-:S03]  /*23a0*/  UMOV UR5, 0x400 ;  /* 0x0000040000057882 */ /* 0x000fc60000000000 */
[----:B------:R-:W-:Y:S02]  /*23b0*/  USEL UR4, UR43, 0x1, UP0 ;  /* 0x000000012b047887 */ /* 0x000fe40008000000 */
[----:B------:R-:W-:Y:S02]  /*23c0*/  UISETP.GT.U32.AND UP0, UPT, UR38, 0x1, UPT ;  /* 0x000000012600788c */ /* 0x000fe4000bf04070 */
[----:B------:R-:W-:-:S04]  /*23d0*/  UIADD3 UR4, UR37, UR43, -UR4 ;  /* 0x0000002b25047290 */ /* 0x000fc8000fffe804 */
[----:B------:R-:W-:Y:S01]  /*23e0*/  USHF.L.U32 UR4, UR4, 0x3, URZ ;  /* 0x0000000304047899 */ /* 0x000fe2000800063f */
[----:B------:R-:W-:-:S03]  /*23f0*/  PLOP3.LUT P0, PT, PT, PT, UP0, 0x80, 0x0 ;  /* 0x000000000000781c */ /* 0x000fc60003f0f008 */
[----:B------:R-:W-:Y:S02]  /*2400*/  ULOP3.LUT UR4, UR4, 0x8, URZ, 0xc0, !UPT ;  /* 0x0000000804047892 */ /* 0x000fe4000f8ec03f */
[----:B----4-:R-:W-:-:S04]  /*2410*/  ULEA UR5, UR6, UR5, 0x18 ;  /* 0x0000000506057291 */ /* 0x010fc8000f8ec03f */
[----:B------:R-:W-:-:S04]  /*2420*/  UIADD3 UR4, UR5, 0x10, UR4 ;  /* 0x0000001005047890 */ /* 0x000fc8000fffe004 */
[----:B------:R-:W-:-:S09]  /*2430*/  UPRMT UR4, URZ, 0x654, UR4 ;  /* 0x000006543f047896 */ /* 0x000fd20008000004 */
[----:B------:R-:W-:Y:S01]  /*2440*/  SYNCS.ARRIVE.TRANS64.RED.A1T0 RZ, [UR4], RZ ;  /* 0x000000ffffff79a7 */ /* 0x000fe20008100404 */
[----:B------:R-:W-:Y:S05]  /*2450*/  @P0 BRA `(.L_x_26) ;  /* 0x0000000000040947 */ /* 0x000fea0003800000 */
[----:B------:R-:W-:Y:S01]  /*2460*/  BPT.TRAP 0x1 ;  /* 0x000000040000795c */ /* 0x000fe20000300000 */
.L_x_26:
[----:B------:R-:W-:Y:S01]  /*2470*/  UIMAD UR41, UR41, 0xc0, URZ ;  /* 0x000000c0292978a4 */ /* 0x000fe2000f8e023f */
[C---:B------:R-:W-:Y:S01]  /*2480*/  LOP3.LUT R0, R2.reuse, 0x3, RZ, 0xc0, !PT ;  /* 0x0000000302007812 */ /* 0x040fe200078ec0ff */
[----:B------:R-:W-:Y:S01]  /*2490*/  IMAD.MOV.U32 R9, RZ, RZ, -0x2 ;  /* 0xfffffffeff097424 */ /* 0x000fe200078e00ff */
[----:B------:R-:W-:Y:S01]  /*24a0*/  ULDC UR9, c[0x0][0x288] ;  /* 0x0000a20000097ab9 */ /* 0x000fe20000000800 */
[----:B0-2---:R-:W-:Y:S01]  /*24b0*/  IMAD.SHL.U32 R4, R2, 0x2, RZ ;  /* 0x0000000202047824 */ /* 0x005fe200078e00ff */
[----:B------:R-:W-:Y:S01]  /*24c0*/  UIADD3 UR37, UR43, UR37, URZ ;  /* 0x000000252b257290 */ /* 0x000fe2000fffe03f */
[----:B------:R-:W-:Y:S01]  /*24d0*/  IMAD.U32 R5, RZ, RZ, UR41 ;  /* 0x00000029ff057e24 */ /* 0x000fe2000f8e00ff */
[----:B------:R-:W-:Y:S01]  /*24e0*/  UIMAD.WIDE UR10, UR40, 0x100, URZ ;  /* 0x00000100280a78a5 */ /* 0x000fe2000f8e023f */
[----:B------:R-:W-:Y:S01]  /*24f0*/  IMAD R9, R0, R9, UR9 ;  /* 0x0000000900097e24 */ /* 0x000fe2000f8e0209 */
[----:B------:R-:W-:Y:S01]  /*2500*/  LOP3.LUT R0, R18, 0x1, RZ, 0xc0, !PT ;  /* 0x0000000112007812 */ /* 0x000fe200078ec0ff */
[----:B------:R-:W-:Y:S01]  /*2510*/  USHF.L.U32 UR40, UR40, 0x8, URZ ;  /* 0x0000000828287899 */ /* 0x000fe2000800063f */
[----:B------:R-:W-:Y:S01]  /*2520*/  LOP3.LUT R4, R5, 0x6, R4, 0xf8, !PT ;  /* 0x0000000605047812 */ /* 0x000fe200078ef804 */
[----:B------:R-:W-:Y:S01]  /*2530*/  UISETP.GE.AND UP2, UPT, UR41, UR9, UPT ;  /* 0x000000092900728c */ /* 0x000fe2000bf46270 */
[----:B---3--:R-:W-:Y:S01]  /*2540*/  SHF.R.U32.HI R3, RZ, 0x2, R2 ;  /* 0x00000002ff037819 */ /* 0x008fe20000011602 */
[----:B------:R-:W-:Y:S01]  /*2550*/  ULDC UR8, c[0x0][0x284] ;  /* 0x0000a10000087ab9 */ /* 0x000fe20000000800 */
[----:B------:R-:W-:Y:S01]  /*2560*/  USHF.R.U32.HI UR4, URZ, 0x1, UR37 ;  /* 0x000000013f047899 */ /* 0x000fe20008011625 */
[----:B------:R-:W-:Y:S01]  /*2570*/  LOP3.LUT R5, R2, 0x60, RZ, 0xc0, !PT ;  /* 0x0000006002057812 */ /* 0x000fe200078ec0ff */
[----:B------:R-:W-:Y:S01]  /*2580*/  IMAD.SHL.U32 R6, R0, 0x40, RZ ;  /* 0x0000004000067824 */ /* 0x000fe200078e00ff */
[----:B------:R-:W-:Y:S01]  /*2590*/  UISETP.GE.OR UP2, UPT, UR40, UR8, UP2 ;  /* 0x000000082800728c */ /* 0x000fe20009746670 */
[----:B------:R-:W-:Y:S01]  /*25a0*/  LOP3.LUT R3, R3, 0x7, RZ, 0xc0, !PT ;  /* 0x0000000703037812 */ /* 0x000fe200078ec0ff */
[----:B------:R-:W-:Y:S01]  /*25b0*/  ULOP3.LUT UR4, UR4, 0x1, URZ, 0xc0, !UPT ;  /* 0x0000000104047892 */ /* 0x000fe2000f8ec03f */
[----:B------:R-:W-:Y:S01]  /*25c0*/  SHF.R.U32.HI R8, RZ, 0x1, R5 ;  /* 0x00000001ff087819 */ /* 0x000fe20000011605 */
[----:B------:R-:W-:Y:S01]  /*25d0*/  USHF.R.S32.HI UR12, URZ, 0x1f, UR42 ;  /* 0x0000001f3f0c7899 */ /* 0x000fe2000801142a */
[--C-:B-1----:R-:W-:Y:S01]  /*25e0*/  LOP3.LUT R23, R6, 0x40, R3.reuse, 0xe2, !PT ;  /* 0x0000004006177812 */ /* 0x102fe200078ee203 */
[----:B------:R-:W-:Y:S01]  /*25f0*/  ULDC.64 UR6, c[0x0][0x5d0] ;  /* 0x0001740000067ab9 */ /* 0x000fe20000000a00 */
[----:B------:R-:W-:Y:S01]  /*2600*/  UISETP.GT.U32.AND UP0, UPT, UR37, 0x1, UPT ;  /* 0x000000012500788c */ /* 0x000fe2000bf04070 */
[----:B------:R-:W-:Y:S01]  /*2610*/  IADD3 R3, RZ, -R8, -R3 ;  /* 0x80000008ff037210 */ /* 0x000fe20007ffe803 */
[----:B------:R-:W-:Y:S01]  /*2620*/  UISETP.NE.U32.AND UP1, UPT, UR4, 0x1, UPT ;  /* 0x000000010400788c */ /* 0x000fe2000bf25070 */
[----:B------:R-:W-:Y:S01]  /*2630*/  PLOP3.LUT P0, PT, PT, PT, UP2, 0x80, 0x0 ;  /* 0x000000000000781c */ /* 0x000fe20003f0f028 */
[----:B------:R-:W-:Y:S01]  /*2640*/  UIMAD UR5, UR12, UR6, URZ ;  /* 0x000000060c0572a4 */ /* 0x000fe2000f8e023f */
[--C-:B------:R-:W-:Y:S01]  /*2650*/  SHF.R.S32.HI R5, RZ, 0x1f, R4.reuse ;  /* 0x0000001fff057819 */ /* 0x100fe20000011404 */
[----:B------:R-:W-:Y:S01]  /*2660*/  UISETP.LT.U32.AND UP0, UPT, UR43, 0x2, UP0 ;  /* 0x000000022b00788c */ /* 0x000fe20008701070 */
[----:B------:R-:W-:Y:S01]  /*2670*/  IMAD.U32 R7, RZ, RZ, UR6 ;  /* 0x00000006ff077e24 */ /* 0x000fe2000f8e00ff */
[----:B------:R-:W-:Y:S01]  /*2680*/  UISETP.GT.U32.AND UP1, UPT, UR43, 0x1, !UP1 ;  /* 0x000000012b00788c */ /* 0x000fe2000cf24070 */
[----:B------:R-:W-:Y:S01]  /*2690*/  IMAD R3, R0, -0x40, R3 ;  /* 0xffffffc000037824 */ /* 0x000fe200078e0203 */
[----:B------:R-:W-:Y:S01]  /*26a0*/  UIMAD UR5, UR42, UR7, UR5 ;  /* 0x000000072a0572a4 */ /* 0x000fe2000f8e0205 */
[----:B------:R-:W-:Y:S01]  /*26b0*/  IMAD.U32 R0, RZ, RZ, UR8 ;  /* 0x00000008ff007e24 */ /* 0x000fe2000f8e00ff */
[----:B------:R-:W-:Y:S01]  /*26c0*/  USEL UR6, URZ, 0x1, !UP0 ;  /* 0x000000013f067887 */ /* 0x000fe2000c000000 */
[----:B------:R-:W-:Y:S01]  /*26d0*/  IMAD.WIDE.U32 R6, R7, UR42, R4 ;  /* 0x0000002a07067c25 */ /* 0x000fe2000f8e0004 */
[----:B------:R-:W-:Y:S01]  /*26e0*/  USEL UR4, URZ, 0x1, !UP1 ;  /* 0x000000013f047887 */ /* 0x000fe2000c800000 */
[----:B------:R-:W-:Y:S01]  /*26f0*/  LOP3.LUT R23, R23, UR10, R8, 0xfe, !PT ;  /* 0x0000000a17177c12 */ /* 0x000fe2000f8efe08 */
[----:B------:R-:W-:Y:S01]  /*2700*/  ULOP3.LUT UR37, UR37, 0x1, URZ, 0xc0, !UPT ;  /* 0x0000000125257892 */ /* 0x000fe2000f8ec03f */
[----:B------:R-:W-:Y:S01]  /*2710*/  IADD3 R3, R0, -UR40, R3 ;  /* 0x8000002800037c10 */ /* 0x000fe2000fffe003 */
[----:B------:R-:W-:Y:S01]  /*2720*/  ULOP3.LUT UR36, UR4, UR36, UR6, 0x96, !UPT ;  /* 0x0000002404247292 */ /* 0x000fe2000f8e9606 */
[----:B------:R-:W-:Y:S01]  /*2730*/  VIADD R7, R7, UR5 ;  /* 0x0000000507077c36 */ /* 0x000fe20008000000 */
[----:B------:R-:W-:Y:S01]  /*2740*/  UMOV UR40, 0xffffffff ;  /* 0xffffffff00287882 */ /* 0x000fe20000000000 */
[----:B------:R-:W-:Y:S01]  /*2750*/  VIADD R0, R9, -UR41 ;  /* 0x8000002909007c36 */ /* 0x000fe20008000000 */
[----:B------:R-:W-:Y:S08]  /*2760*/  @P0 BRA `(.L_x_28) ;  /* 0x000000c4001c0947 */ /* 0x000ff00003800000 */
[----:B-----5:R-:W-:Y:S01]  /*2770*/  FSETP.NEU.AND P0, PT, R19, RZ, PT ;  /* 0x000000ff1300720b */ /* 0x020fe20003f0d000 */
[----:B------:R-:W-:Y:S01]  /*2780*/  ULDC.64 UR6, c[0x0][0x5c8] ;  /* 0x0001720000067ab9 */ /* 0x000fe20000000a00 */
[----:B------:R-:W-:Y:S01]  /*2790*/  ISETP.GT.AND P3, PT, R3, RZ, PT ;  /* 0x000000ff0300720c */ /* 0x000fe20003f64270 */
[----:B------:R-:W-:Y:S01]  /*27a0*/  UIMAD UR4, UR11, UR6, URZ ;  /* 0x000000060b0472a4 */ /* 0x000fe2000f8e023f */
[----:B------:R-:W-:Y:S01]  /*27b0*/  MOV R8, UR7 ;  /* 0x0000000700087c02 */ /* 0x000fe20008000f00 */
[C---:B------:R-:W-:Y:S01]  /*27c0*/  IMAD.WIDE.U32 R216, R23.reuse, UR6, R6 ;  /* 0x0000000617d87c25 */ /* 0x040fe2000f8e0006 */
[----:B------:R-:W-:Y:S01]  /*27d0*/  BSSY B0, `(.L_x_28) ;  /* 0x0000c40000007945 */ /* 0x000fe20003800000 */
[----:B------:R-:W-:Y:S02]  /*27e0*/  ISETP.GT.AND P1, PT, R0, RZ, P3 ;  /* 0x000000ff0000720c */ /* 0x000fe40001f24270 */
[----:B------:R-:W-:-:S04]  /*27f0*/  IMAD R223, R23, R8, UR4 ;  /* 0x0000000417df7e24 */ /* 0x000fc8000f8e0208 */
[----:B------:R-:W-:Y:S01]  /*2800*/  IMAD.IADD R223, R217, 0x1, R223 ;  /* 0x00000001d9df7824 */ /* 0x000fe200078e02df */
[----:B------:R-:W-:Y:S06]  /*2810*/  @!P0 BRA `(.L_x_29) ;  /* 0x0000008c002c8947 */ /* 0x000fec0003800000 */
[----:B------:R-:W0:Y:S01]  /*2820*/  LDC.64 R6, c[0x0][0x5b8] ;  /* 0x00016e00ff067b82 */ /* 0x000e220000000a00 */
[----:B------:R-:W-:-:S07]  /*2830*/  ULDC.64 UR4, c[0x0][0x5c0] ;  /* 0x0001700000047ab9 */ /* 0x000fce0000000a00 */
[----:B------:R-:W1:Y:S08]  /*2840*/  LDC.64 R8, c[0x0][0x5b0] ;  /* 0x00016c00ff087b82 */ /* 0x000e700000000a00 */
[----:B------:R-:W2:Y:S01]  /*2850*/  LDC.64 R10, c[0x0][0x5a8] ;  /* 0x00016a00ff0a7b82 */ /* 0x000ea20000000a00 */
[----:B0-----:R-:W-:-:S04]  /*2860*/  IMAD R12, R6, UR12, RZ ;  /* 0x0000000c060c7c24 */ /* 0x001fc8000f8e02ff */
[----:B------:R-:W-:Y:S02]  /*2870*/  IMAD R7, R7, UR42, R12 ;  /* 0x0000002a07077c24 */ /* 0x000fe4000f8e020c */
[----:B------:R-:W-:-:S04]  /*2880*/  IMAD.WIDE.U32 R12, R6, UR42, R4 ;  /* 0x0000002a060c7c25 */ /* 0x000fc8000f8e0004 */
[----:B-1----:R-:W-:Y:S02]  /*2890*/  IMAD R14, R8, UR11, RZ ;  /* 0x0000000b080e7c24 */ /* 0x002fe4000f8e02ff */
[----:B------:R-:W-:Y:S02]  /*28a0*/  IMAD.IADD R15, R13, 0x1, R7 ;  /* 0x000000010d0f7824 */ /* 0x000fe400078e0207 */
[----:B------:R-:W-:Y:S02]  /*28b0*/  IMAD R221, R23, R9, R14 ;  /* 0x0000000917dd7224 */ /* 0x000fe400078e020e */
[----:B------:R-:W-:-:S04]  /*28c0*/  IMAD.MOV.U32 R14, RZ, RZ, R12 ;  /* 0x000000ffff0e7224 */ /* 0x000fc800078e000c */
[----:B------:R-:W-:-:S04]  /*28d0*/  IMAD.WIDE.U32 R20, R23, R8, R14 ;  /* 0x0000000817147225 */ /* 0x000fc800078e000e */
[----:B------:R-:W-:Y:S01]  /*28e0*/  IMAD.IADD R21, R21, 0x1, R221 ;  /* 0x0000000115157824 */ /* 0x000fe200078e02dd */
[----:B--2---:R-:W-:-:S04]  /*28f0*/  LEA R218, P0, R20, R10, 0x1 ;  /* 0x0000000a14da7211 */ /* 0x004fc800078008ff */
[----:B------:R-:W-:-:S05]  /*2900*/  LEA.HI.X R219, R20, R11, R21, 0x1, P0 ;  /* 0x0000000b14db7211 */ /* 0x000fca00000f0c15 */
[----:B------:R-:W2:Y:S01]  /*2910*/  @P1 LDG.E.LTC128B.U16 R222, desc[UR44][R218.64] ;  /* 0x0000002cdade1981 */ /* 0x000ea2000c1e1520 */
[----:B------:R-:W-:Y:S01]  /*2920*/  BSSY B1, `(.L_x_30) ;  /* 0x0000013000017945 */ /* 0x000fe20003800000 */
[----:B--2---:R-:W-:-:S04]  /*2930*/  IMAD.U32 R20, R222, 0x10000, RZ ;  /* 0x00010000de147824 */ /* 0x004fc800078e00ff */
[----:B------:R-:W-:Y:S01]  /*2940*/  FMUL R21, R20, R19 ;  /* 0x0000001314157220 */ /* 0x000fe20000400000 */
[----:B------:R-:W-:-:S03]  /*2950*/  LEA R20, P0, R216, UR4, 0x1 ;  /* 0x00000004d8147c11 */ /* 0x000fc6000f8008ff */
[----:B------:R-:W-:Y:S01]  /*2960*/  FFMA R120, R120, R22, R21 ;  /* 0x0000001678787223 */ /* 0x000fe20000000015 */
[----:B------:R-:W-:-:S04]  /*2970*/  LEA.HI.X R21, R216, UR5, R223, 0x1, P0 ;  /* 0x00000005d8157c11 */ /* 0x000fc800080f0cdf */
[----:B------:R-:W-:-:S04]  /*2980*/  F2FP.BF16.F32.PACK_AB R120, RZ, R120 ;  /* 0x00000078ff78723e */ /* 0x000fc800000010ff */
[----:B------:R-:W-:-:S05]  /*2990*/  PRMT R217, R120, 0x7610, R217 ;  /* 0x0000761078d97816 */ /* 0x000fca00000000d9 */
[----:B------:R0:W-:Y:S02]  /*29a0*/  @P1 STG.E.U16 desc[UR44][R20.64], R217 ;  /* 0x000000d914001986 */ /* 0x0001e4000c10152c */
[----:B0-----:R-:W-:-:S04]  /*29b0*/  IMAD.WIDE.U32 R216, R23, R8, R4 ;  /* 0x0000000817d87225 */ /* 0x001fc800078e0004 */
[----:B------:R-:W-:Y:S02]  /*29c0*/  IMAD.IADD R219, R221, 0x1, R217 ;  /* 0x00000001dddb7824 */ /* 0x000fe400078e02d9 */
[----:B------:R-:W-:-:S04]  /*29d0*/  IMAD.MOV.U32 R218, RZ, RZ, R216 ;  /* 0x000000ffffda7224 */ /* 0x000fc800078e00d8 */
[----:B------:R-:W-:-:S04]  /*29e0*/  IMAD.WIDE.U32 R218, R6, UR42, R218 ;  /* 0x0000002a06da7c25 */ /* 0x000fc8000f8e00da */
[----:B------:R-:W-:Y:S01]  /*29f0*/  IMAD.IADD R120, R7, 0x1, R219 ;  /* 0x0000000107787824 */ /* 0x000fe200078e02db */
[----:B------:R-:W-:-:S04]  /*2a00*/  LEA R216, P0, R218, R10, 0x1 ;  /* 0x0000000adad87211 */ /* 0x000fc800078008ff */
[----:B------:R-:W-:Y:S02]  /*2a10*/  LEA.HI.X R217, R218, R11, R120, 0x1, P0 ;  /* 0x0000000bdad97211 */ /* 0x000fe400000f0c78 */
[----:B------:R-:W-:-:S13]  /*2a20*/  ISETP.GT.AND P0, PT, R0, 0x1, P3 ;  /* 0x000000010000780c */ /* 0x000fda0001f04270 */
[----:B------:R-:W-:Y:S05]  /*2a30*/  @!P0 BRA `(.L_x_31) ;  /* 0x0000000000048947 */ /* 0x000fea0003800000 */
[----:B------:R0:W5:Y:S02]  /*2a40*/  LDG.E.LTC128B.U16 R222, desc[UR44][R216.64+0x2] ;  /* 0x0000022cd8de7981 */ /* 0x000164000c1e1520 */
.L_x_31:
[----:B------:R-:W-:Y:S05]  /*2a50*/  BSYNC B1 ;  /* 0x0000000000017941 */ /* 0x000fea0003800000 */
.L_x_30:
[----:B-----5:R-:W-:Y:S01]  /*2a60*/  SHF.L.U32 R120, R222, 0x10, RZ ;  /* 0x00000010de787819 */ /* 0x020fe200000006ff */
[----:B------:R-:W-:-:S04]  /*2a70*/  IMAD.SHL.U32 R218, R8, 0x8, RZ ;  /* 0x0000000808da7824 */ /* 0x000fc800078e00ff */
[----:B------:R-:W-:-:S04]  /*2a80*/  FMUL R120, R120, R19 ;  /* 0x0000001378787220 */ /* 0x000fc80000400000 */
[----:B------:R-:W-:-:S05]  /*2a90*/  FFMA R120, R121, R22, R120 ;  /* 0x0000001679787223 */ /* 0x000fca0000000078 */
[----:B------:R-:W-:-:S04]  /*2aa0*/  F2FP.BF16.F32.PACK_AB R120, RZ, R120 ;  /* 0x00000078ff78723e */ /* 0x000fc800000010ff */
[----:B------:R-:W-:-:S05]  /*2ab0*/  PRMT R219, R120, 0x7610, R219 ;  /* 0x0000761078db7816 */ /* 0x000fca00000000db */
[----:B------:R1:W-:Y:S02]  /*2ac0*/  @P0 STG.E.U16 desc[UR44][R20.64+0x2], R219 ;  /* 0x000002db14000986 */ /* 0x0003e4000c10152c */
[----:B-1----:R-:W-:-:S03]  /*2ad0*/  SHF.L.U64.HI R219, R8, 0x3, R9 ;  /* 0x0000000308db7819 */ /* 0x002fc60000010209 */
[----:B------:R-:W-:-:S04]  /*2ae0*/  IMAD.WIDE.U32 R120, R23, R8, R218 ;  /* 0x0000000817787225 */ /* 0x000fc800078e00da */
[----:B------:R-:W-:Y:S01]  /*2af0*/  IMAD.IADD R225, R221, 0x1, R121 ;  /* 0x00000001dde17824 */ /* 0x000fe200078e0279 */
[-C--:B------:R-:W-:Y:S02]  /*2b00*/  IADD3 R220, P0, R4, R120.reuse, RZ ;  /* 0x0000007804dc7210 */ /* 0x080fe40007f1e0ff */
[----:B------:R-:W-:-:S03]  /*2b10*/  IADD3 R223, P1, R12, R120, RZ ;  /* 0x000000780cdf7210 */ /* 0x000fc60007f3e0ff */
[----:B------:R-:W-:Y:S02]  /*2b20*/  IMAD.X R221, R5, 0x1, R225, P0 ;  /* 0x0000000105dd7824 */ /* 0x000fe400000e06e1 */
[----:B------:R-:W-:-:S04]  /*2b30*/  IMAD.WIDE.U32 R220, R6, UR42, R220 ;  /* 0x0000002a06dc7c25 */ /* 0x000fc8000f8e00dc */
[----:B------:R-:W-:Y:S01]  /*2b40*/  IMAD.IADD R121, R7, 0x1, R221 ;  /* 0x0000000107797824 */ /* 0x000fe200078e02dd */
[----:B------:R-:W-:-:S04]  /*2b50*/  LEA R120, P0, R220, R10, 0x1 ;  /* 0x0000000adc787211 */ /* 0x000fc800078008ff */
[-C--:B------:R-:W-:Y:S01]  /*2b60*/  LEA.HI.X R121, R220, R11.reuse, R121, 0x1, P0 ;  /* 0x0000000bdc797211 */ /* 0x080fe200000f0c79 */
[----:B------:R-:W-:Y:S01]  /*2b70*/  IMAD.X R220, R225, 0x1, R15, P1 ;  /* 0x00000001e1dc7824 */ /* 0x000fe200008e060f */
[----:B------:R-:W-:Y:S02]  /*2b80*/  ISETP.GT.AND P0, PT, R3, 0x8, PT ;  /* 0x000000080300780c */ /* 0x000fe40003f04270 */
[C---:B------:R-:W-:Y:S02]  /*2b90*/  LEA R226, P1, R223.reuse, R10, 0x1 ;  /* 0x0000000adfe27211 */ /* 0x040fe400078208ff */
[----:B------:R-:W-:Y:S02]  /*2ba0*/  ISETP.GT.AND P2, PT, R0, RZ, P0 ;  /* 0x000000ff0000720c */ /* 0x000fe40000744270 */
[----:B------:R-:W-:-:S11]  /*2bb0*/  LEA.HI.X R227, R223, R11, R220, 0x1, P1 ;  /* 0x0000000bdfe37211 */ /* 0x000fd600008f0cdc */
[----:B------:R-:W2:Y:S01]  /*2bc0*/  @P2 LDG.E.LTC128B.U16 R222, desc[UR44][R226.64] ;  /* 0x0000002ce2de2981 */ /* 0x000ea2000c1e1520 */
[----:B------:R-:W-:Y:S01]  /*2bd0*/  IMAD.U32 R223, RZ, RZ, UR6 ;  /* 0x00000006ffdf7e24 */ /* 0x000fe2000f8e00ff */
[----:B------:R-:W-:Y:S01]  /*2be0*/  BSSY B1, `(.L_x_32) ;  /* 0x0000010000017945 */ /* 0x000fe20003800000 */
[----:B------:R-:W-:Y:S02]  /*2bf0*/  IMAD.U32 R225, RZ, RZ, UR6 ;  /* 0x00000006ffe17e24 */ /* 0x000fe4000f8e00ff */
[----:B------:R-:W-:Y:S02]  /*2c00*/  IMAD.SHL.U32 R223, R223, 0x10, RZ ;  /* 0x00000010dfdf7824 */ /* 0x000fe400078e00ff */
[----:B--2---:R-:W-:-:S04]  /*2c10*/  IMAD.U32 R220, R222, 0x10000, RZ ;  /* 0x00010000dedc7824 */ /* 0x004fc800078e00ff */
[----:B------:R-:W-:Y:S01]  /*2c20*/  FMUL R221, R220, R19 ;  /* 0x00000013dcdd7220 */ /* 0x000fe20000400000 */
[----:B------:R-:W-:-:S03]  /*2c30*/  IADD3 R220, P1, R223, R20, RZ ;  /* 0x00000014dfdc7210 */ /* 0x000fc60007f3e0ff */
[----:B------:R-:W-:Y:S01]  /*2c40*/  FFMA R221, R122, R22, R221 ;  /* 0x000000167add7223 */ /* 0x000fe200000000dd */
[----:B------:R-:W-:-:S04]  /*2c50*/  MOV R122, UR7 ;  /* 0x00000007007a7c02 */ /* 0x000fc80008000f00 */
[----:B------:R-:W-:Y:S02]  /*2c60*/  SHF.L.U64.HI R225, R225, 0x4, R122 ;  /* 0x00000004e1e17819 */ /* 0x000fe4000001027a */
[----:B------:R-:W-:-:S04]  /*2c70*/  F2FP.BF16.F32.PACK_AB R221, RZ, R221 ;  /* 0x000000ddffdd723e */ /* 0x000fc800000010ff */
[----:B------:R-:W-:Y:S01]  /*2c80*/  PRMT R122, R221, 0x7610, R122 ;  /* 0x00007610dd7a7816 */ /* 0x000fe2000000007a */
[----:B------:R-:W-:Y:S01]  /*2c90*/  IMAD.X R221, R225, 0x1, R21, P1 ;  /* 0x00000001e1dd7824 */ /* 0x000fe200008e0615 */
[----:B------:R-:W-:-:S04]  /*2ca0*/  ISETP.GT.AND P1, PT, R0, 0x1, P0 ;  /* 0x000000010000780c */ /* 0x000fc80000724270 */
[----:B------:R1:W-:Y:S09]  /*2cb0*/  @P2 STG.E.U16 desc[UR44][R220.64], R122 ;  /* 0x0000007adc002986 */ /* 0x0003f2000c10152c */
[----:B------:R-:W-:Y:S05]  /*2cc0*/  @!P1 BRA `(.L_x_33) ;  /* 0x0000000000049947 */ /* 0x000fea0003800000 */
[----:B------:R2:W5:Y:S02]  /*2cd0*/  LDG.E.LTC128B.U16 R222, desc[UR44][R120.64+0x2] ;  /* 0x0000022c78de7981 */ /* 0x000564000c1e1520 */
.L_x_33:
[----:B------:R-:W-:Y:S05]  /*2ce0*/  BSYNC B1 ;  /* 0x0000000000017941 */ /* 0x000fea0003800000 */
.L_x_32:
[----:B-1---5:R-:W-:Y:S01]  /*2cf0*/  IMAD.U32 R122, R222, 0x10000, RZ ;  /* 0x00010000de7a7824 */ /* 0x022fe200078e00ff */
[----:B------:R-:W-:Y:S03]  /*2d00*/  BSSY B1, `(.L_x_34) ;  /* 0x000000b000017945 */ /* 0x000fe60003800000 */
[----:B------:R-:W-:-:S04]  /*2d10*/  FMUL R122, R122, R19 ;  /* 0x000000137a7a7220 */ /* 0x000fc80000400000 */
[----:B------:R-:W-:Y:S01]  /*2d20*/  FFMA R122, R123, R22, R122 ;  /* 0x000000167b7a7223 */ /* 0x000fe2000000007a */
[----:B------:R-:W-:-:S04]  /*2d30*/  @P1 IMAD.MOV.U32 R123, RZ, RZ, R221 ;  /* 0x000000ffff7b1224 */ /* 0x000fc800078e00dd */
[----:B------:R-:W-:-:S04]  /*2d40*/  F2FP.BF16.F32.PACK_AB R122, RZ, R122 ;  /* 0x0000007aff7a723e */ /* 0x000fc800000010ff */
[----:B------:R-:W-:Y:S01]  /*2d50*/  PRMT R224, R122, 0x7610, R224 ;  /* 0x000076107ae07816 */ /* 0x000fe200000000e0 */
[----:B------:R-:W-:-:S05]  /*2d60*/  @P1 IMAD.MOV.U32 R122, RZ, RZ, R220 ;  /* 0x000000ffff7a1224 */ /* 0x000fca00078e00dc */
[----:B------:R1:W-:Y:S01]  /*2d70*/  @P1 STG.E.U16 desc[UR44][R122.64+0x2], R224 ;  /* 0x000002e07a001986 */ /* 0x0003e2000c10152c */
[----:B------:R-:W-:-:S13]  /*2d80*/  ISETP.GT.AND P1, PT, R0, 0x8, P3 ;  /* 0x000000080000780c */ /* 0x000fda0001f24270 */
[----:B-1----:R-:W-:Y:S05]  /*2d90*/  @!P1 BRA `(.L_x_35) ;  /* 0x0000000000049947 */ /* 0x002fea0003800000 */
[----:B------:R1:W5:Y:S02]  /*2da0*/  LDG.E.LTC128B.U16 R222, desc[UR44][R216.64+0x10] ;  /* 0x0000102cd8de7981 */ /* 0x000364000c1e1520 */
.L_x_35:
[----:B------:R-:W-:Y:S05]  /*2db0*/  BSYNC B1 ;  /* 0x0000000000017941 */ /* 0x000fea0003800000 */
.L_x_34:
[----:B-----5:R-:W-:Y:S01]  /*2dc0*/  IMAD.U32 R122, R222, 0x10000, RZ ;  /* 0x00010000de7a7824 */ /* 0x020fe200078e00ff */
[----:B------:R-:W-:Y:S03]  /*2dd0*/  BSSY B1, `(.L_x_36) ;  /* 0x0000008000017945 */ /* 0x000fe60003800000 */
[----:B------:R-:W-:-:S04]  /*2de0*/  FMUL R123, R122, R19 ;  /* 0x000000137a7b7220 */ /* 0x000fc80000400000 */
[----:B------:R-:W-:-:S05]  /*2df0*/  FFMA R123, R124, R22, R123 ;  /* 0x000000167c7b7223 */ /* 0x000fca000000007b */
[----:B------:R-:W-:-:S05]  /*2e00*/  F2FP.BF16.F32.PACK_AB R123, RZ, R123 ;  /* 0x0000007bff7b723e */ /* 0x000fca00000010ff */
[----:B------:R3:W-:Y:S01]  /*2e10*/  @P1 STG.E.U16 desc[UR44][R20.64+0x10], R123 ;  /* 0x0000107b14001986 */ /* 0x0007e2000c10152c */
[----:B------:R-:W-:-:S13]  /*2e20*/  ISETP.GT.AND P1, PT, R0, 0x9, P3 ;  /* 0x000000090000780c */ /* 0x000fda0001f24270 */
[----:B---3--:R-:W-:Y:S05]  /*2e30*/  @!P1 BRA `(.L_x_37) ;  /* 0x0000000000049947 */ /* 0x008fea0003800000 */
[----:B------:R3:W5:Y:S02]  /*2e40*/  LDG.E.LTC128B.U16 R222, desc[UR44][R216.64+0x12] ;  /* 0x0000122cd8de7981 */ /* 0x000764000c1e1520 */
.L_x_37:
[----:B------:R-:W-:Y:S05]  /*2e50*/  BSYNC B1 ;  /* 0x0000000000017941 */ /* 0x000fea0003800000 */
.L_x_36:
[----:B-----5:R-:W-:Y:S01]  /*2e60*/  IMAD.U32 R122, R222, 0x10000, RZ ;  /* 0x00010000de7a7824 */ /* 0x020fe200078e00ff */
[----:B------:R-:W-:Y:S01]  /*2e70*/  ISETP.GT.AND P2, PT, R0, 0x8, P0 ;  /* 0x000000080000780c */ /* 0x000fe20000744270 */
[----:B------:R-:W-:Y:S02]  /*2e80*/  BSSY B1, `(.L_x_38) ;  /* 0x0000007000017945 */ /* 0x000fe40003800000 */
[----:B------:R-:W-:-:S04]  /*2e90*/  FMUL R122, R122, R19 ;  /* 0x000000137a7a7220 */ /* 0x000fc80000400000 */
[----:B------:R-:W-:-:S05]  /*2ea0*/  FFMA R122, R125, R22, R122 ;  /* 0x000000167d7a7223 */ /* 0x000fca000000007a */
[----:B------:R-:W-:-:S05]  /*2eb0*/  F2FP.BF16.F32.PACK_AB R122, RZ, R122 ;  /* 0x0000007aff7a723e */ /* 0x000fca00000010ff */
[----:B------:R4:W-:Y:S01]  /*2ec0*/  @P1 STG.E.U16 desc[UR44][R20.64+0x12], R122 ;  /* 0x0000127a14001986 */ /* 0x0009e2000c10152c */
[----:B------:R-:W-:Y:S05]  /*2ed0*/  @!P2 BRA `(.L_x_39) ;  /* 0x000000000004a947 */ /* 0x000fea0003800000 */
[----:B------:R0:W5:Y:S02]  /*2ee0*/  LDG.E.LTC128B.U16 R222, desc[UR44][R120.64+0x10] ;  /* 0x0000102c78de7981 */ /* 0x000164000c1e1520 */
.L_x_39:
[----:B------:R-:W-:Y:S05]  /*2ef0*/  BSYNC B1 ;  /* 0x0000000000017941 */ /* 0x000fea0003800000 */
.L_x_38:
[----:B----45:R-:W-:Y:S01]  /*2f00*/  IMAD.U32 R122, R222, 0x10000, RZ ;  /* 0x00010000de7a7824 */ /* 0x030fe200078e00ff */
[----:B------:R-:W-:Y:S01]  /*2f10*/  ISETP.GT.AND P1, PT, R0, 0x9, P0 ;  /* 0x000000090000780c */ /* 0x000fe20000724270 */
[----:B------:R-:W-:Y:S02]  /*2f20*/  BSSY B1, `(.L_x_40) ;  /* 0x000000a000017945 */ /* 0x000fe40003800000 */
[----:B------:R-:W-:Y:S01]  /*2f30*/  FMUL R123, R122, R19 ;  /* 0x000000137a7b7220 */ /* 0x000fe20000400000 */
[----:B------:R-:W-:-:S03]  /*2f40*/  @P2 MOV R122, R220 ;  /* 0x000000dc007a2202 */ /* 0x000fc60000000f00 */
[----:B------:R-:W-:-:S05]  /*2f50*/  FFMA R123, R126, R22, R123 ;  /* 0x000000167e7b7223 */ /* 0x000fca000000007b */
[----:B------:R-:W-:-:S04]  /*2f60*/  F2FP.BF16.F32.PACK_AB R123, RZ, R123 ;  /* 0x0000007bff7b723e */ /* 0x000fc800000010ff */
[----:B------:R-:W-:Y:S01]  /*2f70*/  PRMT R124, R123, 0x7610, R124 ;  /* 0x000076107b7c7816 */ /* 0x000fe2000000007c */
[----:B------:R-:W-:-:S05]  /*2f80*/  @P2 IMAD.MOV.U32 R123, RZ, RZ, R221 ;  /* 0x000000ffff7b2224 */ /* 0x000fca00078e00dd */
[----:B------:R4:W-:Y:S01]  /*2f90*/  @P2 STG.E.U16 desc[UR44][R122.64+0x10], R124 ;  /* 0x0000107c7a002986 */ /* 0x0009e2000c10152c */
[----:B------:R-:W-:Y:S05]  /*2fa0*/  @!P1 BRA `(.L_x_41) ;  /* 0x0000000000049947 */ /* 0x000fea0003800000 */
[----:B------:R0:W5:Y:S02]  /*2fb0*/  LDG.E.LTC128B.U16 R222, desc[UR44][R120.64+0x12] ;  /* 0x0000122c78de7981 */ /* 0x000164000c1e1520 */
.L_x_41:
[----:B------:R-:W-:Y:S05]  /*2fc0*/  BSYNC B1 ;  /* 0x0000000000017941 */ /* 0x000fea0003800000 */
.L_x_40:
[----:B----45:R-:W-:Y:S01]  /*2fd0*/  IMAD.U32 R122, R222, 0x10000, RZ ;  /* 0x00010000de7a7824 */ /* 0x030fe200078e00ff */
[----:B------:R-:W-:Y:S01]  /*2fe0*/  ISETP.GT.AND P2, PT, R0, 0x10, P3 ;  /* 0x000000100000780c */ /* 0x000fe20001f44270 */
[----:B------:R-:W-:Y:S01]  /*2ff0*/  @P1 IMAD.MOV.U32 R123, RZ, RZ, R221 ;  /* 0x000000ffff7b1224 */ /* 0x000fe200078e00dd */
[----:B------:R-:W-:Y:S01]  /*3000*/  BSSY B1, `(.L_x_42) ;  /* 0x0000009000017945 */ /* 0x000fe20003800000 */
[----:B------:R-:W-:-:S04]  /*3010*/  FMUL R122, R122, R19 ;  /* 0x000000137a7a7220 */ /* 0x000fc80000400000 */
[----:B------:R-:W-:-:S05]  /*3020*/  FFMA R122, R127, R22, R122 ;  /* 0x000000167f7a7223 */ /* 0x000fca000000007a */
[----:B------:R-:W-:-:S04]  /*3030*/  F2FP.BF16.F32.PACK_AB R122, RZ, R122 ;  /* 0x0000007aff7a723e */ /* 0x000fc800000010ff */
[----:B------:R-:W-:Y:S01]  /*3040*/  PRMT R124, R122, 0x7610, R124 ;  /* 0x000076107a7c7816 */ /* 0x000fe2000000007c */
[----:B------:R-:W-:-:S05]  /*3050*/  @P1 IMAD.MOV.U32 R122, RZ, RZ, R220 ;  /* 0x000000ffff7a1224 */ /* 0x000fca00078e00dc */
[----:B------:R4:W-:Y:S01]  /*3060*/  @P1 STG.E.U16 desc[UR44][R122.64+0x12], R124 ;  /* 0x0000127c7a001986 */ /* 0x0009e2000c10152c */
[----:B------:R-:W-:Y:S05]  /*3070*/  @!P2 BRA `(.L_x_43) ;  /* 0x000000000004a947 */ /* 0x000fea0003800000 */
[----:B------:R0:W5:Y:S02]  /*3080*/  LDG.E.LTC128B.U16 R222, desc[UR44][R216.64+0x20] ;  /* 0x0000202cd8de7981 */ /* 0x000164000c1e1520 */
.L_x_43:
[----:B------:R-:W-:Y:S05]  /*3090*/  BSYNC B1 ;  /* 0x0000000000017941 */ /* 0x000fea0003800000 */
.L_x_42:
[----:B----45:R-:W-:Y:S01]  /*30a0*/  IMAD.U32 R122, R222, 0x10000, RZ ;  /* 0x00010000de7a7824 */ /* 0x030fe200078e00ff */
        /* <DEDUP_REMOVED lines=8> */
.L_x_45:
[----:B------:R-:W-:Y:S05]  /*3130*/  BSYNC B1 ;  /* 0x0000000000017941 */ /* 0x000fea0003800000 */
.L_x_44:
        /* <DEDUP_REMOVED lines=9> */
.L_x_47:
[----:B------:R-:W-:Y:S05]  /*31d0*/  BSYNC B1 ;  /* 0x0000000000017941 */ /* 0x000fea0003800000 */
.L_x_46:
[----:B0----5:R-:W-:Y:S01]  /*31e0*/  IMAD.U32 R122, R222, 0x10000, RZ ;  /* 0x00010000de7a7824 */ /* 0x021fe200078e00ff */
[----:B------:R-:W-:Y:S01]  /*31f0*/  ISETP.GT.AND P1, PT, R0, 0x11, P0 ;  /* 0x000000110000780c */ /* 0x000fe20000724270 */
[----:B------:R-:W-:Y:S02]  /*3200*/  BSSY B1, `(.L_x_48) ;  /* 0x000000a000017945 */ /* 0x000fe40003800000 */
[----:B----4-:R-:W-:Y:S01]  /*3210*/  FMUL R123, R122, R19 ;  /* 0x000000137a7b7220 */ /* 0x010fe20000400000 */
[----:B------:R-:W-:-:S03]  /*3220*/  @P2 IMAD.MOV.U32 R122, RZ, RZ, R220 ;  /* 0x000000ffff7a2224 */ /* 0x000fc600078e00dc */
[----:B------:R-:W-:-:S05]  /*3230*/  FFMA R123, R130, R22, R123 ;  /* 0x00000016827b7223 */ /* 0x000fca000000007b */
[----:B------:R-:W-:-:S04]  /*3240*/  F2FP.BF16.F32.PACK_AB R123, RZ, R123 ;  /* 0x0000007bff7b723e */ /* 0x000fc800000010ff */
[----:B------:R-:W-:Y:S02]  /*3250*/  PRMT R124, R123, 0x7610, R124 ;  /* 0x000076107b7c7816 */ /* 0x000fe4000000007c */
[----:B------:R-:W-:-:S05]  /*3260*/  @P2 MOV R123, R221 ;  /* 0x000000dd007b2202 */ /* 0x000fca0000000f00 */
[----:B------:R0:W-:Y:S01]  /*3270*/  @P2 STG.E.U16 desc[UR44][R122.64+0x20], R124 ;  /* 0x0000207c7a002986 */ /* 0x0001e2000c10152c */
[----:B------:R-:W-:Y:S05]  /*3280*/  @!P1 BRA `(.L_x_49) ;  /* 0x0000000000049947 */ /* 0x000fea0003800000 */
[----:B------:R4:W5:Y:S02]  /*3290*/  LDG.E.LTC128B.U16 R222, desc[UR44][R120.64+0x22] ;  /* 0x0000222c78de7981 */ /* 0x000964000c1e1520 */
.L_x_49:
[----:B------:R-:W-:Y:S05]  /*32a0*/  BSYNC B1 ;  /* 0x0000000000017941 */ /* 0x000fea0003800000 */
.L_x_48:
[----:B0----5:R-:W-:Y:S01]  /*32b0*/  IMAD.U32 R122, R222, 0x10000, RZ ;  /* 0x00010000de7a7824 */ /* 0x021fe200078e00ff */
        /* <DEDUP_REMOVED lines=11> */
.L_x_51:
[----:B------:R-:W-:Y:S05]  /*3370*/  BSYNC B1 ;  /* 0x0000000000017941 */ /* 0x000fea0003800000 */
.L_x_50:
[----:B0----5:R-:W-:Y:S01]  /*3380*/  IMAD.U32 R122, R222, 0x10000, RZ ;  /* 0x00010000de7a7824 */ /* 0x021fe200078e00ff */
        /* <DEDUP_REMOVED lines=8> */
.L_x_53:
[----:B------:R-:W-:Y:S05]  /*3410*/  BSYNC B1 ;  /* 0x0000000000017941 */ /* 0x000fea0003800000 */
.L_x_52:
        /* <DEDUP_REMOVED lines=9> */
.L_x_55:
[----:B------:R-:W-:Y:S05]  /*34b0*/  BSYNC B1 ;  /* 0x0000000000017941 */ /* 0x000fea0003800000 */
.L_x_54:
[----:B0----5:R-:W-:Y:S01]  /*34c0*/  IMAD.U32 R122, R222, 0x10000, RZ ;  /* 0x00010000de7a7824 */ /* 0x021fe200078e00ff */
[----:B------:R-:W-:Y:S01]  /*34d0*/  ISETP.GT.AND P1, PT, R0, 0x19, P0 ;  /* 0x000000190000780c */ /* 0x000fe20000724270 */
[----:B------:R-:W-:Y:S02]  /*34e0*/  BSSY B1, `(.L_x_56) ;  /* 0x000000a000017945 */ /* 0x000fe40003800000 */
[----:B------:R-:W-:Y:S01]  /*34f0*/  FMUL R123, R122, R19 ;  /* 0x000000137a7b7220 */ /* 0x000fe20000400000 */
[----:B------:R-:W-:-:S03]  /*3500*/  @P2 IMAD.MOV.U32 R122, RZ, RZ, R220 ;  /* 0x000000ffff7a2224 */ /* 0x000fc600078e00dc */
[----:B------:R-:W-:-:S05]  /*3510*/  FFMA R123, R134, R22, R123 ;  /* 0x00000016867b7223 */ /* 0x000fca000000007b */
[----:B------:R-:W-:-:S04]  /*3520*/  F2FP.BF16.F32.PACK_AB R123, RZ, R123 ;  /* 0x0000007bff7b723e */ /* 0x000fc800000010ff */
[----:B------:R-:W-:Y:S01]  /*3530*/  PRMT R124, R123, 0x7610, R124 ;  /* 0x000076107b7c7816 */ /* 0x000fe2000000007c */
[----:B------:R-:W-:-:S05]  /*3540*/  @P2 IMAD.MOV.U32 R123, RZ, RZ, R221 ;  /* 0x000000ffff7b2224 */ /* 0x000fca00078e00dd */
[----:B------:R0:W-:Y:S01]  /*3550*/  @P2 STG.E.U16 desc[UR44][R122.64+0x30], R124 ;  /* 0x0000307c7a002986 */ /* 0x0001e2000c10152c */
[----:B------:R-:W-:Y:S05]  /*3560*/  @!P1 BRA `(.L_x_57) ;  /* 0x0000000000049947 */ /* 0x000fea0003800000 */
[----:B------:R0:W5:Y:S02]  /*3570*/  LDG.E.LTC128B.U16 R222, desc[UR44][R120.64+0x32] ;  /* 0x0000322c78de7981 */ /* 0x000164000c1e1520 */
.L_x_57:
[----:B------:R-:W-:Y:S05]  /*3580*/  BSYNC B1 ;  /* 0x0000000000017941 */ /* 0x000fea0003800000 */
.L_x_56:
[----:B0----5:R-:W-:Y:S01]  /*3590*/  SHF.L.U32 R122, R222, 0x10, RZ ;  /* 0x00000010de7a7819 */ /* 0x021fe200000006ff */
[----:B------:R-:W-:Y:S01]  /*35a0*/  @P1 IMAD.MOV.U32 R123, RZ, RZ, R221 ;  /* 0x000000ffff7b1224 */ /* 0x000fe200078e00dd */
[----:B------:R-:W-:Y:S01]  /*35b0*/  ISETP.GT.AND P2, PT, R0, 0x20, P3 ;  /* 0x000000200000780c */ /* 0x000fe20001f44270 */
[----:B------:R-:W-:Y:S02]  /*35c0*/  BSSY B1, `(.L_x_58) ;  /* 0x0000009000017945 */ /* 0x000fe40003800000 */
        /* <DEDUP_REMOVED lines=8> */
.L_x_59:
[----:B------:R-:W-:Y:S05]  /*3650*/  BSYNC B1 ;  /* 0x0000000000017941 */ /* 0x000fea0003800000 */
.L_x_58:
        /* <DEDUP_REMOVED lines=9> */
.L_x_61:
[----:B------:R-:W-:Y:S05]  /*36f0*/  BSYNC B1 ;  /* 0x0000000000017941 */ /* 0x000fea0003800000 */
.L_x_60:
        /* <DEDUP_REMOVED lines=9> */
.L_x_63:
[----:B------:R-:W-:Y:S05]  /*3790*/  BSYNC B1 ;  /* 0x0000000000017941 */ /* 0x000fea0003800000 */
.L_x_62:
        /* <DEDUP_REMOVED lines=12> */
.L_x_65:
[----:B------:R-:W-:Y:S05]  /*3860*/  BSYNC B1 ;  /* 0x0000000000017941 */ /* 0x000fea0003800000 */
.L_x_64:
[----:B0----5:R-:W-:Y:S01]  /*3870*/  IMAD.U32 R122, R222, 0x10000, RZ ;  /* 0x00010000de7a7824 */ /* 0x021fe200078e00ff */
[----:B------:R-:W-:Y:S01]  /*3880*/  ISETP.GT.AND P2, PT, R0, 0x28, P3 ;  /* 0x000000280000780c */ /* 0x000fe20001f44270 */
[----:B------:R-:W-:Y:S01]  /*3890*/  @P1 IMAD.MOV.U32 R123, RZ, RZ, R221 ;  /* 0x000000ffff7b1224 */ /* 0x000fe200078e00dd */
[----:B------:R-:W-:Y:S01]  /*38a0*/  BSSY B1, `(.L_x_66) ;  /* 0x0000009000017945 */ /* 0x000fe20003800000 */
[----:B------:R-:W-:-:S04]  /*38b0*/  FMUL R122, R122, R19 ;  /* 0x000000137a7a7220 */ /* 0x000fc80000400000 */
[----:B------:R-:W-:-:S05]  /*38c0*/  FFMA R122, R139, R22, R122 ;  /* 0x000000168b7a7223 */ /* 0x000fca000000007a */
[----:B------:R-:W-:-:S04]  /*38d0*/  F2FP.BF16.F32.PACK_AB R122, RZ, R122 ;  /* 0x0000007aff7a723e */ /* 0x000fc800000010ff */
[----:B------:R-:W-:Y:S02]  /*38e0*/  PRMT R124, R122, 0x7610, R124 ;  /* 0x000076107a7c7816 */ /* 0x000fe4000000007c */
[----:B------:R-:W-:-:S05]  /*38f0*/  @P1 MOV R122, R220 ;  /* 0x000000dc007a1202 */ /* 0x000fca0000000f00 */
[----:B------:R0:W-:Y:S01]  /*3900*/  @P1 STG.E.U16 desc[UR44][R122.64+0x42], R124 ;  /* 0x0000427c7a001986 */ /* 0x0001e2000c10152c */
[----:B------:R-:W-:Y:S05]  /*3910*/  @!P2 BRA `(.L_x_67) ;  /* 0x000000000004a947 */ /* 0x000fea0003800000 */
[----:B------:R0:W5:Y:S02]  /*3920*/  LDG.E.LTC128B.U16 R222, desc[UR44][R216.64+0x50] ;  /* 0x0000502cd8de7981 */ /* 0x000164000c1e1520 */
.L_x_67:
[----:B------:R-:W-:Y:S05]  /*3930*/  BSYNC B1 ;  /* 0x0000000000017941 */ /* 0x000fea0003800000 */
.L_x_66:
        /* <DEDUP_REMOVED lines=9> */
.L_x_69:
[----:B------:R-:W-:Y:S05]  /*39d0*/  BSYNC B1 ;  /* 0x0000000000017941 */ /* 0x000fea0003800000 */
.L_x_68:
        /* <DEDUP_REMOVED lines=9> */
.L_x_71:
[----:B------:R-:W-:Y:S05]  /*3a70*/  BSYNC B1 ;  /* 0x0000000000017941 */ /* 0x000fea0003800000 */
.L_x_70:
        /* <DEDUP_REMOVED lines=12> */
.L_x_73:
[----:B------:R-:W-:Y:S05]  /*3b40*/  BSYNC B1 ;  /* 0x0000000000017941 */ /* 0x000fea0003800000 */
.L_x_72:
[----:B0----5:R-:W-:Y:S01]  /*3b50*/  IMAD.U32 R122, R222, 0x10000, RZ ;  /* 0x00010000de7a7824 */ /* 0x021fe200078e00ff */
[----:B------:R-:W-:Y:S01]  /*3b60*/  @P1 MOV R123, R221 ;  /* 0x000000dd007b1202 */ /* 0x000fe20000000f00 */
[----:B------:R-:W-:Y:S01]  /*3b70*/  BSSY B1, `(.L_x_74) ;  /* 0x000000a000017945 */ /* 0x000fe20003800000 */
[----:B------:R-:W-:Y:S01]  /*3b80*/  ISETP.GT.AND P2, PT, R0, 0x30, P3 ;  /* 0x000000300000780c */ /* 0x000fe20001f44270 */
        /* <DEDUP_REMOVED lines=8> */
.L_x_75:
[----:B------:R-:W-:Y:S05]  /*3c10*/  BSYNC B1 ;  /* 0x0000000000017941 */ /* 0x000fea0003800000 */
.L_x_74:
        /* <DEDUP_REMOVED lines=9> */
.L_x_77:
[----:B------:R-:W-:Y:S05]  /*3cb0*/  BSYNC B1 ;  /* 0x0000000000017941 */ /* 0x000fea0003800000 */
.L_x_76:
        /* <DEDUP_REMOVED lines=9> */
.L_x_79:
[----:B------:R-:W-:Y:S05]  /*3d50*/  BSYNC B1 ;  /* 0x0000000000017941 */ /* 0x000fea0003800000 */
.L_x_78:
        /* <DEDUP_REMOVED lines=12> */
.L_x_81:
[----:B------:R-:W-:Y:S05]  /*3e20*/  BSYNC B1 ;  /* 0x0000000000017941 */ /* 0x000fea0003800000 */
.L_x_80:
        /* <DEDUP_REMOVED lines=12> */
.L_x_83:
[----:B------:R-:W-:Y:S05]  /*3ef0*/  BSYNC B1 ;  /* 0x0000000000017941 */ /* 0x000fea0003800000 */
.L_x_82:
        /* <DEDUP_REMOVED lines=9> */
.L_x_85:
[----:B------:R-:W-:Y:S05]  /*3f90*/  BSYNC B1 ;  /* 0x0000000000017941 */ /* 0x000fea0003800000 */
.L_x_84:
        /* <DEDUP_REMOVED lines=9> */
.L_x_87:
[----:B------:R-:W-:Y:S05]  /*4030*/  BSYNC B1 ;  /* 0x0000000000017941 */ /* 0x000fea0003800000 */
.L_x_86:
        /* <DEDUP_REMOVED lines=12> */
.L_x_89:
[----:B------:R-:W-:Y:S05]  /*4100*/  BSYNC B1 ;  /* 0x0000000000017941 */ /* 0x000fea0003800000 */
.L_x_88:
        /* <DEDUP_REMOVED lines=12> */
.L_x_91:
[----:B------:R-:W-:Y:S05]  /*41d0*/  BSYNC B1 ;  /* 0x0000000000017941 */ /* 0x000fea0003800000 */
.L_x_90:
        /* <DEDUP_REMOVED lines=9> */
.L_x_93:
[----:B------:R-:W-:Y:S05]  /*4270*/  BSYNC B1 ;  /* 0x0000000000017941 */ /* 0x000fea0003800000 */
.L_x_92:
        /* <DEDUP_REMOVED lines=9> */
.L_x_95:
[----:B------:R-:W-:Y:S05]  /*4310*/  BSYNC B1 ;  /* 0x0000000000017941 */ /* 0x000fea0003800000 */
.L_x_94:
        /* <DEDUP_REMOVED lines=12> */
.L_x_97:
[----:B------:R-:W-:Y:S05]  /*43e0*/  BSYNC B1 ;  /* 0x0000000000017941 */ /* 0x000fea0003800000 */
.L_x_96:
        /* <DEDUP_REMOVED lines=12> */
.L_x_99:
[----:B------:R-:W-:Y:S05]  /*44b0*/  BSYNC B1 ;  /* 0x0000000000017941 */ /* 0x000fea0003800000 */
.L_x_98:
        /* <DEDUP_REMOVED lines=9> */
.L_x_101:
[----:B------:R-:W-:Y:S05]  /*4550*/  BSYNC B1 ;  /* 0x0000000000017941 */ /* 0x000fea0003800000 */
.L_x_100:
        /* <DEDUP_REMOVED lines=9> */
.L_x_103:
[----:B------:R-:W-:Y:S05]  /*45f0*/  BSYNC B1 ;  /* 0x0000000000017941 */ /* 0x000fea0003800000 */
.L_x_102:
        /* <DEDUP_REMOVED lines=12> */
.L_x_105:
[----:B------:R-:W-:Y:S05]  /*46c0*/  BSYNC B1 ;  /* 0x0000000000017941 */ /* 0x000fea0003800000 */
.L_x_104:
        /* <DEDUP_REMOVED lines=12> */
.L_x_107:
[----:B------:R-:W-:Y:S05]  /*4790*/  BSYNC B1 ;  /* 0x0000000000017941 */ /* 0x000fea0003800000 */
.L_x_106:
        /* <DEDUP_REMOVED lines=9> */
.L_x_109:
[----:B------:R-:W-:Y:S05]  /*4830*/  BSYNC B1 ;  /* 0x0000000000017941 */ /* 0x000fea0003800000 */
.L_x_108:
        /* <DEDUP_REMOVED lines=9> */
.L_x_111:
[----:B------:R-:W-:Y:S05]  /*48d0*/  BSYNC B1 ;  /* 0x0000000000017941 */ /* 0x000fea0003800000 */
.L_x_110:
        /* <DEDUP_REMOVED lines=12> */
.L_x_113:
[----:B------:R-:W-:Y:S05]  /*49a0*/  BSYNC B1 ;  /* 0x0000000000017941 */ /* 0x000fea0003800000 */
.L_x_112:
        /* <DEDUP_REMOVED lines=12> */
.L_x_115:
[----:B------:R-:W-:Y:S05]  /*4a70*/  BSYNC B1 ;  /* 0x0000000000017941 */ /* 0x000fea0003800000 */
.L_x_114:
        /* <DEDUP_REMOVED lines=9> */
.L_x_117:
[----:B------:R-:W-:Y:S05]  /*4b10*/  BSYNC B1 ;  /* 0x0000000000017941 */ /* 0x000fea0003800000 */
.L_x_116:
        /* <DEDUP_REMOVED lines=9> */
.L_x_119:
[----:B------:R-:W-:Y:S05]  /*4bb0*/  BSYNC B1 ;  /* 0x0000000000017941 */ /* 0x000fea0003800000 */
.L_x_118:
        /* <DEDUP_REMOVED lines=12> */
.L_x_121:
[----:B------:R-:W-:Y:S05]  /*4c80*/  BSYNC B1 ;  /* 0x0000000000017941 */ /* 0x000fea0003800000 */
.L_x_120:
        /* <DEDUP_REMOVED lines=12> */
.L_x_123:
[----:B------:R-:W-:Y:S05]  /*4d50*/  BSYNC B1 ;  /* 0x0000000000017941 */ /* 0x000fea0003800000 */
.L_x_122:
        /* <DEDUP_REMOVED lines=9> */
.L_x_125:
[----:B------:R-:W-:Y:S05]  /*4df0*/  BSYNC B1 ;  /* 0x0000000000017941 */ /* 0x000fea0003800000 */
.L_x_124:
        /* <DEDUP_REMOVED lines=9> */
.L_x_127:
[----:B------:R-:W-:Y:S05]  /*4e90*/  BSYNC B1 ;  /* 0x0000000000017941 */ /* 0x000fea0003800000 */
.L_x_126:
        /* <DEDUP_REMOVED lines=12> */
.L_x_129:
[----:B------:R-:W-:Y:S05]  /*4f60*/  BSYNC B1 ;  /* 0x0000000000017941 */ /* 0x000fea0003800000 */
.L_x_128:
        /* <DEDUP_REMOVED lines=12> */
.L_x_131:
[----:B------:R-:W-:Y:S05]  /*5030*/  BSYNC B1 ;  /* 0x0000000000017941 */ /* 0x000fea0003800000 */
.L_x_130:
        /* <DEDUP_REMOVED lines=9> */
.L_x_133:
[----:B------:R-:W-:Y:S05]  /*50d0*/  BSYNC B1 ;  /* 0x0000000000017941 */ /* 0x000fea0003800000 */
.L_x_132:
        /* <DEDUP_REMOVED lines=9> */
.L_x_135:
[----:B------:R-:W-:Y:S05]  /*5170*/  BSYNC B1 ;  /* 0x0000000000017941 */ /* 0x000fea0003800000 */
.L_x_134:
        /* <DEDUP_REMOVED lines=12> */
.L_x_137:
[----:B------:R-:W-:Y:S05]  /*5240*/  BSYNC B1 ;  /* 0x0000000000017941 */ /* 0x000fea0003800000 */
.L_x_136:
        /* <DEDUP_REMOVED lines=12> */
.L_x_139:
[----:B------:R-:W-:Y:S05]  /*5310*/  BSYNC B1 ;  /* 0x0000000000017941 */ /* 0x000fea0003800000 */
.L_x_138:
        /* <DEDUP_REMOVED lines=9> */
.L_x_141:
[----:B------:R-:W-:Y:S05]  /*53b0*/  BSYNC B1 ;  /* 0x0000000000017941 */ /* 0x000fea0003800000 */
.L_x_140:
        /* <DEDUP_REMOVED lines=9> */
.L_x_143:
[----:B------:R-:W-:Y:S05]  /*5450*/  BSYNC B1 ;  /* 0x0000000000017941 */ /* 0x000fea0003800000 */
.L_x_142:
        /* <DEDUP_REMOVED lines=12> */
.L_x_145:
[----:B------:R-:W-:Y:S05]  /*5520*/  BSYNC B1 ;  /* 0x0000000000017941 */ /* 0x000fea0003800000 */
.L_x_144:
        /* <DEDUP_REMOVED lines=12> */
.L_x_147:
[----:B------:R-:W-:Y:S05]  /*55f0*/  BSYNC B1 ;  /* 0x0000000000017941 */ /* 0x000fea0003800000 */
.L_x_146:
        /* <DEDUP_REMOVED lines=9> */
.L_x_149:
[----:B------:R-:W-:Y:S05]  /*5690*/  BSYNC B1 ;  /* 0x0000000000017941 */ /* 0x000fea0003800000 */
.L_x_148:
        /* <DEDUP_REMOVED lines=9> */
.L_x_151:
[----:B------:R-:W-:Y:S05]  /*5730*/  BSYNC B1 ;  /* 0x0000000000017941 */ /* 0x000fea0003800000 */
.L_x_150:
        /* <DEDUP_REMOVED lines=12> */
.L_x_153:
[----:B------:R-:W-:Y:S05]  /*5800*/  BSYNC B1 ;  /* 0x0000000000017941 */ /* 0x000fea0003800000 */
.L_x_152:
        /* <DEDUP_REMOVED lines=12> */
.L_x_155:
[----:B------:R-:W-:Y:S05]  /*58d0*/  BSYNC B1 ;  /* 0x0000000000017941 */ /* 0x000fea0003800000 */
.L_x_154:
        /* <DEDUP_REMOVED lines=9> */
.L_x_157:
[----:B------:R-:W-:Y:S05]  /*5970*/  BSYNC B1 ;  /* 0x0000000000017941 */ /* 0x000fea0003800000 */
.L_x_156:
        /* <DEDUP_REMOVED lines=9> */
.L_x_159:
[----:B------:R-:W-:Y:S05]  /*5a10*/  BSYNC B1 ;  /* 0x0000000000017941 */ /* 0x000fea0003800000 */
.L_x_158:
        /* <DEDUP_REMOVED lines=12> */
.L_x_161:
[----:B------:R-:W-:Y:S05]  /*5ae0*/  BSYNC B1 ;  /* 0x0000000000017941 */ /* 0x000fea0003800000 */
.L_x_160:
        /* <DEDUP_REMOVED lines=12> */
.L_x_163:
[----:B------:R-:W-:Y:S05]  /*5bb0*/  BSYNC B1 ;  /* 0x0000000000017941 */ /* 0x000fea0003800000 */
.L_x_162:
        /* <DEDUP_REMOVED lines=9> */
.L_x_165:
[----:B------:R-:W-:Y:S05]  /*5c50*/  BSYNC B1 ;  /* 0x0000000000017941 */ /* 0x000fea0003800000 */
.L_x_164:
        /* <DEDUP_REMOVED lines=9> */
.L_x_167:
[----:B------:R-:W-:Y:S05]  /*5cf0*/  BSYNC B1 ;  /* 0x0000000000017941 */ /* 0x000fea0003800000 */
.L_x_166:
        /* <DEDUP_REMOVED lines=12> */
.L_x_169:
[----:B------:R-:W-:Y:S05]  /*5dc0*/  BSYNC B1 ;  /* 0x0000000000017941 */ /* 0x000fea0003800000 */
.L_x_168:
        /* <DEDUP_REMOVED lines=12> */
.L_x_171:
[----:B------:R-:W-:Y:S05]  /*5e90*/  BSYNC B1 ;  /* 0x0000000000017941 */ /* 0x000fea0003800000 */
.L_x_170:
        /* <DEDUP_REMOVED lines=9> */
.L_x_173:
[----:B------:R-:W-:Y:S05]  /*5f30*/  BSYNC B1 ;  /* 0x0000000000017941 */ /* 0x000fea0003800000 */
.L_x_172:
        /* <DEDUP_REMOVED lines=9> */
.L_x_175:
[----:B------:R-:W-:Y:S05]  /*5fd0*/  BSYNC B1 ;  /* 0x0000000000017941 */ /* 0x000fea0003800000 */
.L_x_174:
        /* <DEDUP_REMOVED lines=12> */
.L_x_177:
[----:B------:R-:W-:Y:S05]  /*60a0*/  BSYNC B1 ;  /* 0x0000000000017941 */ /* 0x000fea0003800000 */
.L_x_176:
        /* <DEDUP_REMOVED lines=12> */
.L_x_179:
[----:B------:R-:W-:Y:S05]  /*6170*/  BSYNC B1 ;  /* 0x0000000000017941 */ /* 0x000fea0003800000 */
.L_x_178:
        /* <DEDUP_REMOVED lines=9> */
.L_x_181:
[----:B------:R-:W-:Y:S05]  /*6210*/  BSYNC B1 ;  /* 0x0000000000017941 */ /* 0x000fea0003800000 */
.L_x_180:
        /* <DEDUP_REMOVED lines=9> */
.L_x_183:
[----:B------:R-:W-:Y:S05]  /*62b0*/  BSYNC B1 ;  /* 0x0000000000017941 */ /* 0x000fea0003800000 */
.L_x_182:
        /* <DEDUP_REMOVED lines=12> */
.L_x_185:
[----:B------:R-:W-:Y:S05]  /*6380*/  BSYNC B1 ;  /* 0x0000000000017941 */ /* 0x000fea0003800000 */
.L_x_184:
        /* <DEDUP_REMOVED lines=12> */
.L_x_187:
[----:B------:R-:W-:Y:S05]  /*6450*/  BSYNC B1 ;  /* 0x0000000000017941 */ /* 0x000fea0003800000 */
.L_x_186:
        /* <DEDUP_REMOVED lines=9> */
.L_x_189:
[----:B------:R-:W-:Y:S05]  /*64f0*/  BSYNC B1 ;  /* 0x0000000000017941 */ /* 0x000fea0003800000 */
.L_x_188:
        /* <DEDUP_REMOVED lines=9> */
.L_x_191:
[----:B------:R-:W-:Y:S05]  /*6590*/  BSYNC B1 ;  /* 0x0000000000017941 */ /* 0x000fea0003800000 */
.L_x_190:
        /* <DEDUP_REMOVED lines=12> */
.L_x_193:
[----:B------:R-:W-:Y:S05]  /*6660*/  BSYNC B1 ;  /* 0x0000000000017941 */ /* 0x000fea0003800000 */
.L_x_192:
        /* <DEDUP_REMOVED lines=12> */
.L_x_195:
[----:B------:R-:W-:Y:S05]  /*6730*/  BSYNC B1 ;  /* 0x0000000000017941 */ /* 0x000fea0003800000 */
.L_x_194:
        /* <DEDUP_REMOVED lines=9> */
.L_x_197:
[----:B------:R-:W-:Y:S05]  /*67d0*/  BSYNC B1 ;  /* 0x0000000000017941 */ /* 0x000fea0003800000 */
.L_x_196:
        /* <DEDUP_REMOVED lines=9> */
.L_x_199:
[----:B------:R-:W-:Y:S05]  /*6870*/  BSYNC B1 ;  /* 0x0000000000017941 */ /* 0x000fea0003800000 */
.L_x_198:
        /* <DEDUP_REMOVED lines=12> */
.L_x_201:
[----:B------:R-:W-:Y:S05]  /*6940*/  BSYNC B1 ;  /* 0x0000000000017941 */ /* 0x000fea0003800000 */
.L_x_200:
        /* <DEDUP_REMOVED lines=12> */
.L_x_203:
[----:B------:R-:W-:Y:S05]  /*6a10*/  BSYNC B1 ;  /* 0x0000000000017941 */ /* 0x000fea0003800000 */
.L_x_202:
        /* <DEDUP_REMOVED lines=9> */
.L_x_205:
[----:B------:R-:W-:Y:S05]  /*6ab0*/  BSYNC B1 ;  /* 0x0000000000017941 */ /* 0x000fea0003800000 */
.L_x_204:
        /* <DEDUP_REMOVED lines=9> */
.L_x_207:
[----:B------:R-:W-:Y:S05]  /*6b50*/  BSYNC B1 ;  /* 0x0000000000017941 */ /* 0x000fea0003800000 */
.L_x_206:
        /* <DEDUP_REMOVED lines=12> */
.L_x_209:
[----:B------:R-:W-:Y:S05]  /*6c20*/  BSYNC B1 ;  /* 0x0000000000017941 */ /* 0x000fea0003800000 */
.L_x_208:
        /* <DEDUP_REMOVED lines=12> */
.L_x_211:
[----:B------:R-:W-:Y:S05]  /*6cf0*/  BSYNC B1 ;  /* 0x0000000000017941 */ /* 0x000fea0003800000 */
.L_x_210:
        /* <DEDUP_REMOVED lines=9> */
.L_x_213:
[----:B------:R-:W-:Y:S05]  /*6d90*/  BSYNC B1 ;  /* 0x0000000000017941 */ /* 0x000fea0003800000 */
.L_x_212:
        /* <DEDUP_REMOVED lines=9> */
.L_x_215:
[----:B------:R-:W-:Y:S05]  /*6e30*/  BSYNC B1 ;  /* 0x0000000000017941 */ /* 0x000fea0003800000 */
.L_x_214:
[----:B0----5:R-:W-:Y:S01]  /*6e40*/  IMAD.U32 R122, R222, 0x10000, RZ ;  /* 0x00010000de7a7824 */ /* 0x021fe200078e00ff */
[----:B------:R-:W-:Y:S01]  /*6e50*/  ISETP.GT.AND P1, PT, R0, 0xb9, P0 ;  /* 0x000000b90000780c */ /* 0x000fe20000724270 */
[----:B------:R-:W-:Y:S01]  /*6e60*/  BSSY B1, `(.L_x_216) ;  /* 0x000000b000017945 */ /* 0x000fe20003800000 */
[----:B------:R-:W-:Y:S01]  /*6e70*/  IADD3 R127, P0, R23, 0x80, RZ ;  /* 0x00000080177f7810 */ /* 0x000fe20007f1e0ff */
        /* <DEDUP_REMOVED lines=9> */
.L_x_217:
[----:B------:R-:W-:Y:S05]  /*6f10*/  BSYNC B1 ;  /* 0x0000000000017941 */ /* 0x000fea0003800000 */
.L_x_216:
[----:B0-2-45:R-:W-:Y:S01]  /*6f20*/  IMAD.U32 R120, R222, 0x10000, RZ ;  /* 0x00010000de787824 */ /* 0x035fe200078e00ff */
[----:B------:R-:W-:Y:S01]  /*6f30*/  BSSY B1, `(.L_x_218) ;  /* 0x0000011000017945 */ /* 0x000fe20003800000 */
[----:B------:R-:W-:Y:S01]  /*6f40*/  IMAD.X R23, RZ, RZ, UR11, P0 ;  /* 0x0000000bff177e24 */ /* 0x000fe200080e06ff */
[----:B------:R-:W-:Y:S01]  /*6f50*/  ISETP.GT.AND P0, PT, R3, 0x80, PT ;  /* 0x000000800300780c */ /* 0x000fe20003f04270 */
[----:B------:R-:W-:Y:S02]  /*6f60*/  FMUL R120, R120, R19 ;  /* 0x0000001378787220 */ /* 0x000fe40000400000 */
[----:B------:R-:W-:Y:S01]  /*6f70*/  IMAD R122, R23, R8, RZ ;  /* 0x00000008177a7224 */ /* 0x000fe200078e02ff */
[----:B------:R-:W-:Y:S01]  /*6f80*/  ISETP.GT.AND P4, PT, R0, RZ, P0 ;  /* 0x000000ff0000720c */ /* 0x000fe20000784270 */
[----:B------:R-:W-:Y:S01]  /*6f90*/  FFMA R215, R215, R22, R120 ;  /* 0x00000016d7d77223 */ /* 0x000fe20000000078 */
[----:B------:R-:W-:-:S04]  /*6fa0*/  IMAD.WIDE.U32 R120, R127, R8, R14 ;  /* 0x000000087f787225 */ /* 0x000fc800078e000e */
[----:B------:R-:W-:Y:S01]  /*6fb0*/  F2FP.BF16.F32.PACK_AB R215, RZ, R215 ;  /* 0x000000d7ffd7723e */ /* 0x000fe200000010ff */
[----:B------:R-:W-:Y:S01]  /*6fc0*/  IMAD R125, R127, R9, R122 ;  /* 0x000000097f7d7224 */ /* 0x000fe200078e027a */
[----:B------:R-:W-:-:S03]  /*6fd0*/  LEA R122, P2, R120, R10, 0x1 ;  /* 0x0000000a787a7211 */ /* 0x000fc600078408ff */
[----:B------:R0:W-:Y:S01]  /*6fe0*/  @P1 STG.E.U16 desc[UR44][R220.64+0x172], R215 ;  /* 0x000172d7dc001986 */ /* 0x0001e2000c10152c */
[----:B------:R-:W-:-:S04]  /*6ff0*/  IADD3 R9, R121, R125, RZ ;  /* 0x0000007d79097210 */ /* 0x000fc80007ffe0ff */
[----:B------:R-:W-:Y:S01]  /*7000*/  LEA.HI.X R123, R120, R11, R9, 0x1, P2 ;  /* 0x0000000b787b7211 */ /* 0x000fe200010f0c09 */
[----:B------:R-:W-:Y:S01]  /*7010*/  IMAD.WIDE.U32 R120, R127, R8, R4 ;  /* 0x000000087f787225 */ /* 0x000fe200078e0004 */
[----:B------:R-:W-:Y:S06]  /*7020*/  @!P4 BRA `(.L_x_219) ;  /* 0x000000000004c947 */ /* 0x000fec0003800000 */
[----:B------:R2:W5:Y:S02]  /*7030*/  LDG.E.LTC128B.U16 R222, desc[UR44][R122.64] ;  /* 0x0000002c7ade7981 */ /* 0x000564000c1e1520 */
.L_x_219:
[----:B------:R-:W-:Y:S05]  /*7040*/  BSYNC B1 ;  /* 0x0000000000017941 */ /* 0x000fea0003800000 */
.L_x_218:
[----:B--2--5:R-:W-:Y:S01]  /*7050*/  IMAD.U32 R122, R222, 0x10000, RZ ;  /* 0x00010000de7a7824 */ /* 0x024fe200078e00ff */
[----:B------:R-:W-:Y:S01]  /*7060*/  ISETP.GT.AND P2, PT, R0, 0x1, P0 ;  /* 0x000000010000780c */ /* 0x000fe20000744270 */
[----:B------:R-:W-:Y:S01]  /*7070*/  IMAD.IADD R121, R125, 0x1, R121 ;  /* 0x000000017d797824 */ /* 0x000fe200078e0279 */
[----:B------:R-:W-:Y:S01]  /*7080*/  BSSY B1, `(.L_x_220) ;  /* 0x0000010000017945 */ /* 0x000fe20003800000 */
[----:B------:R-:W-:Y:S01]  /*7090*/  FMUL R9, R122, R19 ;  /* 0x000000137a097220 */ /* 0x000fe20000400000 */
[----:B------:R-:W-:Y:S02]  /*70a0*/  IMAD.U32 R23, RZ, RZ, UR6 ;  /* 0x00000006ff177e24 */ /* 0x000fe4000f8e00ff */
[----:B------:R-:W-:-:S04]  /*70b0*/  IMAD.WIDE.U32 R122, R6, UR42, R120 ;  /* 0x0000002a067a7c25 */ /* 0x000fc8000f8e0078 */
[----:B------:R-:W-:Y:S01]  /*70c0*/  FFMA R9, R24, R22, R9 ;  /* 0x0000001618097223 */ /* 0x000fe20000000009 */
[----:B------:R-:W-:Y:S01]  /*70d0*/  LEA R20, P1, R23, R20, 0x8 ;  /* 0x0000001417147211 */ /* 0x000fe200078240ff */
[----:B------:R-:W-:Y:S01]  /*70e0*/  IMAD.U32 R121, RZ, RZ, UR6 ;  /* 0x00000006ff797e24 */ /* 0x000fe2000f8e00ff */
[----:B------:R-:W-:Y:S01]  /*70f0*/  LEA R120, P3, R122, R10, 0x1 ;  /* 0x0000000a7a787211 */ /* 0x000fe200078608ff */
[----:B------:R-:W-:Y:S01]  /*7100*/  IMAD.U32 R24, RZ, RZ, UR7 ;  /* 0x00000007ff187e24 */ /* 0x000fe2000f8e00ff */
[----:B------:R-:W-:Y:S01]  /*7110*/  F2FP.BF16.F32.PACK_AB R9, RZ, R9 ;  /* 0x00000009ff09723e */ /* 0x000fe200000010ff */
[----:B------:R-:W-:-:S03]  /*7120*/  IMAD.IADD R23, R7, 0x1, R123 ;  /* 0x0000000107177824 */ /* 0x000fc600078e027b */
[----:B------:R-:W-:Y:S02]  /*7130*/  LEA.HI.X R21, R121, R21, R24, 0x8, P1 ;  /* 0x0000001579157211 */ /* 0x000fe400008f4418 */
[----:B------:R-:W-:-:S03]  /*7140*/  LEA.HI.X R121, R122, R11, R23, 0x1, P3 ;  /* 0x0000000b7a797211 */ /* 0x000fc600018f0c17 */
[----:B------:R2:W-:Y:S01]  /*7150*/  @P4 STG.E.U16 desc[UR44][R20.64], R9 ;  /* 0x0000000914004986 */ /* 0x0005e2000c10152c */
[----:B------:R-:W-:Y:S05]  /*7160*/  @!P2 BRA `(.L_x_221) ;  /* 0x000000000004a947 */ /* 0x000fea0003800000 */
[----:B------:R4:W5:Y:S02]  /*7170*/  LDG.E.LTC128B.U16 R222, desc[UR44][R120.64+0x2] ;  /* 0x0000022c78de7981 */ /* 0x000964000c1e1520 */
.L_x_221:
[----:B------:R-:W-:Y:S05]  /*7180*/  BSYNC B1 ;  /* 0x0000000000017941 */ /* 0x000fea0003800000 */
.L_x_220:
[----:B-----5:R-:W-:Y:S01]  /*7190*/  IMAD.U32 R14, R222, 0x10000, RZ ;  /* 0x00010000de0e7824 */ /* 0x020fe200078e00ff */
[----:B------:R-:W-:Y:S01]  /*71a0*/  ISETP.GT.AND P1, PT, R3, 0x88, PT ;  /* 0x000000880300780c */ /* 0x000fe20003f24270 */
[----:B--2---:R-:W-:Y:S01]  /*71b0*/  IMAD.WIDE.U32 R8, R127, R8, R218 ;  /* 0x000000087f087225 */ /* 0x004fe200078e00da */
[----:B------:R-:W-:Y:S03]  /*71c0*/  BSSY B1, `(.L_x_222) ;  /* 0x0000010000017945 */ /* 0x000fe60003800000 */
[----:B------:R-:W-:Y:S01]  /*71d0*/  FMUL R14, R14, R19 ;  /* 0x000000130e0e7220 */ /* 0x000fe20000400000 */
[----:B------:R-:W-:Y:S02]  /*71e0*/  ISETP.GT.AND P3, PT, R0, RZ, P1 ;  /* 0x000000ff0000720c */ /* 0x000fe40000f64270 */
[----:B------:R-:W-:Y:S01]  /*71f0*/  IADD3 R13, P4, R12, R8, RZ ;  /* 0x000000080c0d7210 */ /* 0x000fe20007f9e0ff */
[----:B------:R-:W-:Y:S01]  /*7200*/  FFMA R14, R25, R22, R14 ;  /* 0x00000016190e7223 */ /* 0x000fe2000000000e */
[----:B------:R-:W-:-:S02]  /*7210*/  IADD3 R125, R125, R9, RZ ;  /* 0x000000097d7d7210 */ /* 0x000fc40007ffe0ff */
[----:B------:R-:W-:Y:S02]  /*7220*/  IADD3 R12, P5, R4, R8, RZ ;  /* 0x00000008040c7210 */ /* 0x000fe40007fbe0ff */
[----:B------:R-:W-:Y:S01]  /*7230*/  F2FP.BF16.F32.PACK_AB R3, RZ, R14 ;  /* 0x0000000eff03723e */ /* 0x000fe200000010ff */
[----:B------:R-:W-:Y:S01]  /*7240*/  IMAD.X R14, R125, 0x1, R15, P4 ;  /* 0x000000017d0e7824 */ /* 0x000fe200020e060f */
[----:B------:R-:W-:Y:S01]  /*7250*/  LEA R8, P4, R13, R10, 0x1 ;  /* 0x0000000a0d087211 */ /* 0x000fe200078808ff */
[----:B------:R-:W-:-:S03]  /*7260*/  @P2 IMAD.MOV.U32 R15, RZ, RZ, R21 ;  /* 0x000000ffff0f2224 */ /* 0x000fc600078e0015 */
[----:B------:R-:W-:Y:S01]  /*7270*/  LEA.HI.X R9, R13, R11, R14, 0x1, P4 ;  /* 0x0000000b0d097211 */ /* 0x000fe200020f0c0e */
[----:B------:R-:W-:-:S05]  /*7280*/  @P2 IMAD.MOV.U32 R14, RZ, RZ, R20 ;  /* 0x000000ffff0e2224 */ /* 0x000fca00078e0014 */
[----:B------:R2:W-:Y:S01]  /*7290*/  @P2 STG.E.U16 desc[UR44][R14.64+0x2], R3 ;  /* 0x000002030e002986 */ /* 0x0005e2000c10152c */
[----:B------:R-:W-:Y:S05]  /*72a0*/  @!P3 BRA `(.L_x_223) ;  /* 0x000000000004b947 */ /* 0x000fea0003800000 */
[----:B------:R0:W5:Y:S02]  /*72b0*/  LDG.E.LTC128B.U16 R222, desc[UR44][R8.64] ;  /* 0x0000002c08de7981 */ /* 0x000164000c1e1520 */
.L_x_223:
[----:B------:R-:W-:Y:S05]  /*72c0*/  BSYNC B1 ;  /* 0x0000000000017941 */ /* 0x000fea0003800000 */
.L_x_222:
[----:B-----5:R-:W-:Y:S01]  /*72d0*/  IMAD.U32 R4, R222, 0x10000, RZ ;  /* 0x00010000de047824 */ /* 0x020fe200078e00ff */
[----:B------:R-:W-:Y:S01]  /*72e0*/  BSSY B1, `(.L_x_224) ;  /* 0x000000f000017945 */ /* 0x000fe20003800000 */
[----:B------:R-:W-:Y:S01]  /*72f0*/  IMAD.X R13, R5, 0x1, R125, P5 ;  /* 0x00000001050d7824 */ /* 0x000fe200028e067d */
[----:B------:R-:W-:Y:S01]  /*7300*/  ISETP.GT.AND P5, PT, R0, 0x1, P1 ;  /* 0x000000010000780c */ /* 0x000fe20000fa4270 */
[----:B--2---:R-:W-:Y:S01]  /*7310*/  FMUL R3, R4, R19 ;  /* 0x0000001304037220 */ /* 0x004fe20000400000 */
[----:B------:R-:W-:Y:S01]  /*7320*/  IADD3 R4, P2, R20, R223, RZ ;  /* 0x000000df14047210 */ /* 0x000fe20007f5e0ff */
[----:B0-----:R-:W-:-:S04]  /*7330*/  IMAD.WIDE.U32 R8, R6, UR42, R12 ;  /* 0x0000002a06087c25 */ /* 0x001fc8000f8e000c */
[----:B------:R-:W-:Y:S01]  /*7340*/  FFMA R3, R26, R22, R3 ;  /* 0x000000161a037223 */ /* 0x000fe20000000003 */
[----:B------:R-:W-:Y:S01]  /*7350*/  IMAD.X R5, R21, 0x1, R225, P2 ;  /* 0x0000000115057824 */ /* 0x000fe200010e06e1 */
[----:B------:R-:W-:Y:S01]  /*7360*/  LEA R10, P4, R8, R10, 0x1 ;  /* 0x0000000a080a7211 */ /* 0x000fe200078808ff */
[----:B------:R-:W-:Y:S02]  /*7370*/  IMAD.IADD R7, R7, 0x1, R9 ;  /* 0x0000000107077824 */ /* 0x000fe400078e0209 */
[----:B------:R-:W-:-:S03]  /*7380*/  F2FP.BF16.F32.PACK_AB R3, RZ, R3 ;  /* 0x00000003ff03723e */ /* 0x000fc600000010ff */
[----:B------:R-:W-:Y:S02]  /*7390*/  LEA.HI.X R11, R8, R11, R7, 0x1, P4 ;  /* 0x0000000b080b7211 */ /* 0x000fe400020f0c07 */
[----:B------:R0:W-:Y:S01]  /*73a0*/  @P3 STG.E.U16 desc[UR44][R4.64], R3 ;  /* 0x0000000304003986 */ /* 0x0001e2000c10152c */
[----:B------:R-:W-:Y:S05]  /*73b0*/  @!P5 BRA `(.L_x_225) ;  /* 0x000000000004d947 */ /* 0x000fea0003800000 */
[----:B------:R2:W5:Y:S02]  /*73c0*/  LDG.E.LTC128B.U16 R222, desc[UR44][R10.64+0x2] ;  /* 0x0000022c0ade7981 */ /* 0x000564000c1e1520 */
.L_x_225:
[----:B------:R-:W-:Y:S05]  /*73d0*/  BSYNC B1 ;  /* 0x0000000000017941 */ /* 0x000fea0003800000 */
.L_x_224:
[----:B-----5:R-:W-:Y:S01]  /*73e0*/  SHF.L.U32 R6, R222, 0x10, RZ ;  /* 0x00000010de067819 */ /* 0x020fe200000006ff */
[----:B------:R-:W-:Y:S01]  /*73f0*/  BSSY B1, `(.L_x_226) ;  /* 0x0000008000017945 */ /* 0x000fe20003800000 */
[----:B------:R-:W-:-:S03]  /*7400*/  ISETP.GT.AND P2, PT, R0, 0x8, P0 ;  /* 0x000000080000780c */ /* 0x000fc60000744270 */
[----:B------:R-:W-:-:S04]  /*7410*/  FMUL R6, R6, R19 ;  /* 0x0000001306067220 */ /* 0x000fc80000400000 */
[----:B------:R-:W-:-:S05]  /*7420*/  FFMA R6, R27, R22, R6 ;  /* 0x000000161b067223 */ /* 0x000fca0000000006 */
[----:B------:R-:W-:-:S05]  /*7430*/  F2FP.BF16.F32.PACK_AB R6, RZ, R6 ;  /* 0x00000006ff06723e */ /* 0x000fca00000010ff */
[----:B------:R0:W-:Y:S01]  /*7440*/  @P5 STG.E.U16 desc[UR44][R4.64+0x2], R6 ;  /* 0x0000020604005986 */ /* 0x0001e2000c10152c */
[----:B------:R-:W-:Y:S05]  /*7450*/  @!P2 BRA `(.L_x_227) ;  /* 0x000000000004a947 */ /* 0x000fea0003800000 */
[----:B------:R0:W5:Y:S02]  /*7460*/  LDG.E.LTC128B.U16 R222, desc[UR44][R120.64+0x10] ;  /* 0x0000102c78de7981 */ /* 0x000164000c1e1520 */
.L_x_227:
[----:B------:R-:W-:Y:S05]  /*7470*/  BSYNC B1 ;  /* 0x0000000000017941 */ /* 0x000fea0003800000 */
.L_x_226:
[----:B0----5:R-:W-:Y:S01]  /*7480*/  IMAD.U32 R6, R222, 0x10000, RZ ;  /* 0x00010000de067824 */ /* 0x021fe200078e00ff */
[----:B------:R-:W-:Y:S01]  /*7490*/  ISETP.GT.AND P3, PT, R0, 0x9, P0 ;  /* 0x000000090000780c */ /* 0x000fe20000764270 */
[----:B------:R-:W-:Y:S01]  /*74a0*/  @P2 IMAD.MOV.U32 R7, RZ, RZ, R21 ;  /* 0x000000ffff072224 */ /* 0x000fe200078e0015 */
[----:B------:R-:W-:Y:S01]  /*74b0*/  BSSY B1, `(.L_x_228) ;  /* 0x0000008000017945 */ /* 0x000fe20003800000 */
[----:B------:R-:W-:Y:S01]  /*74c0*/  FMUL R3, R6, R19 ;  /* 0x0000001306037220 */ /* 0x000fe20000400000 */
[----:B------:R-:W-:-:S03]  /*74d0*/  @P2 IMAD.MOV.U32 R6, RZ, RZ, R20 ;  /* 0x000000ffff062224 */ /* 0x000fc600078e0014 */
[----:B------:R-:W-:-:S05]  /*74e0*/  FFMA R3, R28, R22, R3 ;  /* 0x000000161c037223 */ /* 0x000fca0000000003 */
[----:B------:R-:W-:-:S05]  /*74f0*/  F2FP.BF16.F32.PACK_AB R3, RZ, R3 ;  /* 0x00000003ff03723e */ /* 0x000fca00000010ff */
[----:B------:R0:W-:Y:S01]  /*7500*/  @P2 STG.E.U16 desc[UR44][R6.64+0x10], R3 ;  /* 0x0000100306002986 */ /* 0x0001e2000c10152c */
[----:B------:R-:W-:Y:S05]  /*7510*/  @!P3 BRA `(.L_x_229) ;  /* 0x000000000004b947 */ /* 0x000fea0003800000 */
[----:B------:R0:W5:Y:S02]  /*7520*/  LDG.E.LTC128B.U16 R222, desc[UR44][R120.64+0x12] ;  /* 0x0000122c78de7981 */ /* 0x000164000c1e1520 */
.L_x_229:
[----:B------:R-:W-:Y:S05]  /*7530*/  BSYNC B1 ;  /* 0x0000000000017941 */ /* 0x000fea0003800000 */
.L_x_228:
        /* <DEDUP_REMOVED lines=12> */
.L_x_231:
[----:B------:R-:W-:Y:S05]  /*7600*/  BSYNC B1 ;  /* 0x0000000000017941 */ /* 0x000fea0003800000 */
.L_x_230:
        /* <DEDUP_REMOVED lines=9> */
.L_x_233:
[----:B------:R-:W-:Y:S05]  /*76a0*/  BSYNC B1 ;  /* 0x0000000000017941 */ /* 0x000fea0003800000 */
.L_x_232:
        /* <DEDUP_REMOVED lines=9> */
.L_x_235:
[----:B------:R-:W-:Y:S05]  /*7740*/  BSYNC B1 ;  /* 0x0000000000017941 */ /* 0x000fea0003800000 */
.L_x_234:
        /* <DEDUP_REMOVED lines=11> */
.L_x_237:
[----:B------:R-:W-:Y:S05]  /*7800*/  BSYNC B1 ;  /* 0x0000000000017941 */ /* 0x000fea0003800000 */
.L_x_236:
        /* <DEDUP_REMOVED lines=12> */
.L_x_239:
[----:B------:R-:W-:Y:S05]  /*78d0*/  BSYNC B1 ;  /* 0x0000000000017941 */ /* 0x000fea0003800000 */
.L_x_238:
        /* <DEDUP_REMOVED lines=9> */
.L_x_241:
[----:B------:R-:W-:Y:S05]  /*7970*/  BSYNC B1 ;  /* 0x0000000000017941 */ /* 0x000fea0003800000 */
.L_x_240:
        /* <DEDUP_REMOVED lines=9> */
.L_x_243:
[----:B------:R-:W-:Y:S05]  /*7a10*/  BSYNC B1 ;  /* 0x0000000000017941 */ /* 0x000fea0003800000 */
.L_x_242:
        /* <DEDUP_REMOVED lines=11> */
.L_x_245:
[----:B------:R-:W-:Y:S05]  /*7ad0*/  BSYNC B1 ;  /* 0x0000000000017941 */ /* 0x000fea0003800000 */
.L_x_244:
        /* <DEDUP_REMOVED lines=12> */
.L_x_247:
[----:B------:R-:W-:Y:S05]  /*7ba0*/  BSYNC B1 ;  /* 0x0000000000017941 */ /* 0x000fea0003800000 */
.L_x_246:
        /* <DEDUP_REMOVED lines=9> */
.L_x_249:
[----:B------:R-:W-:Y:S05]  /*7c40*/  BSYNC B1 ;  /* 0x0000000000017941 */ /* 0x000fea0003800000 */
.L_x_248:
        /* <DEDUP_REMOVED lines=9> */
.L_x_251:
[----:B------:R-:W-:Y:S05]  /*7ce0*/  BSYNC B1 ;  /* 0x0000000000017941 */ /* 0x000fea0003800000 */
.L_x_250:
        /* <DEDUP_REMOVED lines=11> */
.L_x_253:
[----:B------:R-:W-:Y:S05]  /*7da0*/  BSYNC B1 ;  /* 0x0000000000017941 */ /* 0x000fea0003800000 */
.L_x_252:
        /* <DEDUP_REMOVED lines=12> */
.L_x_255:
[----:B------:R-:W-:Y:S05]  /*7e70*/  BSYNC B1 ;  /* 0x0000000000017941 */ /* 0x000fea0003800000 */
.L_x_254:
        /* <DEDUP_REMOVED lines=9> */
.L_x_257:
[----:B------:R-:W-:Y:S05]  /*7f10*/  BSYNC B1 ;  /* 0x0000000000017941 */ /* 0x000fea0003800000 */
.L_x_256:
        /* <DEDUP_REMOVED lines=9> */
.L_x_259:
[----:B------:R-:W-:Y:S05]  /*7fb0*/  BSYNC B1 ;  /* 0x0000000000017941 */ /* 0x000fea0003800000 */
.L_x_258:
        /* <DEDUP_REMOVED lines=11> */
.L_x_261:
[----:B------:R-:W-:Y:S05]  /*8070*/  BSYNC B1 ;  /* 0x0000000000017941 */ /* 0x000fea0003800000 */
.L_x_260:
        /* <DEDUP_REMOVED lines=12> */
.L_x_263:
[----:B------:R-:W-:Y:S05]  /*8140*/  BSYNC B1 ;  /* 0x0000000000017941 */ /* 0x000fea0003800000 */
.L_x_262:
        /* <DEDUP_REMOVED lines=9> */
.L_x_265:
[----:B------:R-:W-:Y:S05]  /*81e0*/  BSYNC B1 ;  /* 0x0000000000017941 */ /* 0x000fea0003800000 */
.L_x_264:
        /* <DEDUP_REMOVED lines=9> */
.L_x_267:
[----:B------:R-:W-:Y:S05]  /*8280*/  BSYNC B1 ;  /* 0x0000000000017941 */ /* 0x000fea0003800000 */
.L_x_266:
        /* <DEDUP_REMOVED lines=11> */
.L_x_269:
[----:B------:R-:W-:Y:S05]  /*8340*/  BSYNC B1 ;  /* 0x0000000000017941 */ /* 0x000fea0003800000 */
.L_x_268:
        /* <DEDUP_REMOVED lines=12> */
.L_x_271:
[----:B------:R-:W-:Y:S05]  /*8410*/  BSYNC B1 ;  /* 0x0000000000017941 */ /* 0x000fea0003800000 */
.L_x_270:
        /* <DEDUP_REMOVED lines=9> */
.L_x_273:
[----:B------:R-:W-:Y:S05]  /*84b0*/  BSYNC B1 ;  /* 0x0000000000017941 */ /* 0x000fea0003800000 */
.L_x_272:
        /* <DEDUP_REMOVED lines=9> */
.L_x_275:
[----:B------:R-:W-:Y:S05]  /*8550*/  BSYNC B1 ;  /* 0x0000000000017941 */ /* 0x000fea0003800000 */
.L_x_274:
        /* <DEDUP_REMOVED lines=11> */
.L_x_277:
[----:B------:R-:W-:Y:S05]  /*8610*/  BSYNC B1 ;  /* 0x0000000000017941 */ /* 0x000fea0003800000 */
.L_x_276:
        /* <DEDUP_REMOVED lines=12> */
.L_x_279:
[----:B------:R-:W-:Y:S05]  /*86e0*/  BSYNC B1 ;  /* 0x0000000000017941 */ /* 0x000fea0003800000 */
.L_x_278:
        /* <DEDUP_REMOVED lines=9> */
.L_x_281:
[----:B------:R-:W-:Y:S05]  /*8780*/  BSYNC B1 ;  /* 0x0000000000017941 */ /* 0x000fea0003800000 */
.L_x_280:
        /* <DEDUP_REMOVED lines=9> */
.L_x_283:
[----:B------:R-:W-:Y:S05]  /*8820*/  BSYNC B1 ;  /* 0x0000000000017941 */ /* 0x000fea0003800000 */
.L_x_282:
        /* <DEDUP_REMOVED lines=11> */
.L_x_285:
[----:B------:R-:W-:Y:S05]  /*88e0*/  BSYNC B1 ;  /* 0x0000000000017941 */ /* 0x000fea0003800000 */
.L_x_284:
        /* <DEDUP_REMOVED lines=12> */
.L_x_287:
[----:B------:R-:W-:Y:S05]  /*89b0*/  BSYNC B1 ;  /* 0x0000000000017941 */ /* 0x000fea0003800000 */
.L_x_286:
        /* <DEDUP_REMOVED lines=9> */
.L_x_289:
[----:B------:R-:W-:Y:S05]  /*8a50*/  BSYNC B1 ;  /* 0x0000000000017941 */ /* 0x000fea0003800000 */
.L_x_288:
        /* <DEDUP_REMOVED lines=9> */
.L_x_291:
[----:B------:R-:W-:Y:S05]  /*8af0*/  BSYNC B1 ;  /* 0x0000000000017941 */ /* 0x000fea0003800000 */
.L_x_290:
        /* <DEDUP_REMOVED lines=11> */
.L_x_293:
[----:B------:R-:W-:Y:S05]  /*8bb0*/  BSYNC B1 ;  /* 0x0000000000017941 */ /* 0x000fea0003800000 */
.L_x_292:
        /* <DEDUP_REMOVED lines=12> */
.L_x_295:
[----:B------:R-:W-:Y:S05]  /*8c80*/  BSYNC B1 ;  /* 0x0000000000017941 */ /* 0x000fea0003800000 */
.L_x_294:
        /* <DEDUP_REMOVED lines=9> */
.L_x_297:
[----:B------:R-:W-:Y:S05]  /*8d20*/  BSYNC B1 ;  /* 0x0000000000017941 */ /* 0x000fea0003800000 */
.L_x_296:
        /* <DEDUP_REMOVED lines=9> */
.L_x_299:
[----:B------:R-:W-:Y:S05]  /*8dc0*/  BSYNC B1 ;  /* 0x0000000000017941 */ /* 0x000fea0003800000 */
.L_x_298:
        /* <DEDUP_REMOVED lines=11> */
.L_x_301:
[----:B------:R-:W-:Y:S05]  /*8e80*/  BSYNC B1 ;  /* 0x0000000000017941 */ /* 0x000fea0003800000 */
.L_x_300:
        /* <DEDUP_REMOVED lines=12> */
.L_x_303:
[----:B------:R-:W-:Y:S05]  /*8f50*/  BSYNC B1 ;  /* 0x0000000000017941 */ /* 0x000fea0003800000 */
.L_x_302:
        /* <DEDUP_REMOVED lines=9> */
.L_x_305:
[----:B------:R-:W-:Y:S05]  /*8ff0*/  BSYNC B1 ;  /* 0x0000000000017941 */ /* 0x000fea0003800000 */
.L_x_304:
        /* <DEDUP_REMOVED lines=9> */
.L_x_307:
[----:B------:R-:W-:Y:S05]  /*9090*/  BSYNC B1 ;  /* 0x0000000000017941 */ /* 0x000fea0003800000 */
.L_x_306:
        /* <DEDUP_REMOVED lines=11> */
.L_x_309:
[----:B------:R-:W-:Y:S05]  /*9150*/  BSYNC B1 ;  /* 0x0000000000017941 */ /* 0x000fea0003800000 */
.L_x_308:
        /* <DEDUP_REMOVED lines=12> */
.L_x_311:
[----:B------:R-:W-:Y:S05]  /*9220*/  BSYNC B1 ;  /* 0x0000000000017941 */ /* 0x000fea0003800000 */
.L_x_310:
        /* <DEDUP_REMOVED lines=9> */
.L_x_313:
[----:B------:R-:W-:Y:S05]  /*92c0*/  BSYNC B1 ;  /* 0x0000000000017941 */ /* 0x000fea0003800000 */
.L_x_312:
        /* <DEDUP_REMOVED lines=9> */
.L_x_315:
[----:B------:R-:W-:Y:S05]  /*9360*/  BSYNC B1 ;  /* 0x0000000000017941 */ /* 0x000fea0003800000 */
.L_x_314:
        /* <DEDUP_REMOVED lines=11> */
.L_x_317:
[----:B------:R-:W-:Y:S05]  /*9420*/  BSYNC B1 ;  /* 0x0000000000017941 */ /* 0x000fea0003800000 */
.L_x_316:
        /* <DEDUP_REMOVED lines=12> */
.L_x_319:
[----:B------:R-:W-:Y:S05]  /*94f0*/  BSYNC B1 ;  /* 0x0000000000017941 */ /* 0x000fea0003800000 */
.L_x_318:
        /* <DEDUP_REMOVED lines=9> */
.L_x_321:
[----:B------:R-:W-:Y:S05]  /*9590*/  BSYNC B1 ;  /* 0x0000000000017941 */ /* 0x000fea0003800000 */
.L_x_320:
        /* <DEDUP_REMOVED lines=9> */
.L_x_323:
[----:B------:R-:W-:Y:S05]  /*9630*/  BSYNC B1 ;  /* 0x0000000000017941 */ /* 0x000fea0003800000 */
.L_x_322:
        /* <DEDUP_REMOVED lines=11> */
.L_x_325:
[----:B------:R-:W-:Y:S05]  /*96f0*/  BSYNC B1 ;  /* 0x0000000000017941 */ /* 0x000fea0003800000 */
.L_x_324:
        /* <DEDUP_REMOVED lines=12> */
.L_x_327:
[----:B------:R-:W-:Y:S05]  /*97c0*/  BSYNC B1 ;  /* 0x0000000000017941 */ /* 0x000fea0003800000 */
.L_x_326:
        /* <DEDUP_REMOVED lines=9> */
.L_x_329:
[----:B------:R-:W-:Y:S05]  /*9860*/  BSYNC B1 ;  /* 0x0000000000017941 */ /* 0x000fea0003800000 */
.L_x_328:
        /* <DEDUP_REMOVED lines=9> */
.L_x_331:
[----:B------:R-:W-:Y:S05]  /*9900*/  BSYNC B1 ;  /* 0x0000000000017941 */ /* 0x000fea0003800000 */
.L_x_330:
        /* <DEDUP_REMOVED lines=11> */
.L_x_333:
[----:B------:R-:W-:Y:S05]  /*99c0*/  BSYNC B1 ;  /* 0x0000000000017941 */ /* 0x000fea0003800000 */
.L_x_332:
        /* <DEDUP_REMOVED lines=12> */
.L_x_335:
[----:B------:R-:W-:Y:S05]  /*9a90*/  BSYNC B1 ;  /* 0x0000000000017941 */ /* 0x000fea0003800000 */
.L_x_334:
        /* <DEDUP_REMOVED lines=9> */
.L_x_337:
[----:B------:R-:W-:Y:S05]  /*9b30*/  BSYNC B1 ;  /* 0x0000000000017941 */ /* 0x000fea0003800000 */
.L_x_336:
        /* <DEDUP_REMOVED lines=9> */
.L_x_339:
[----:B------:R-:W-:Y:S05]  /*9bd0*/  BSYNC B1 ;  /* 0x0000000000017941 */ /* 0x000fea0003800000 */
.L_x_338:
        /* <DEDUP_REMOVED lines=11> */
.L_x_341:
[----:B------:R-:W-:Y:S05]  /*9c90*/  BSYNC B1 ;  /* 0x0000000000017941 */ /* 0x000fea0003800000 */
.L_x_340:
        /* <DEDUP_REMOVED lines=12> */
.L_x_343:
[----:B------:R-:W-:Y:S05]  /*9d60*/  BSYNC B1 ;  /* 0x0000000000017941 */ /* 0x000fea0003800000 */
.L_x_342:
        /* <DEDUP_REMOVED lines=9> */
.L_x_345:
[----:B------:R-:W-:Y:S05]  /*9e00*/  BSYNC B1 ;  /* 0x0000000000017941 */ /* 0x000fea0003800000 */
.L_x_344:
        /* <DEDUP_REMOVED lines=9> */
.L_x_347:
[----:B------:R-:W-:Y:S05]  /*9ea0*/  BSYNC B1 ;  /* 0x0000000000017941 */ /* 0x000fea0003800000 */
.L_x_346:
        /* <DEDUP_REMOVED lines=11> */
.L_x_349:
[----:B------:R-:W-:Y:S05]  /*9f60*/  BSYNC B1 ;  /* 0x0000000000017941 */ /* 0x000fea0003800000 */
.L_x_348:
        /* <DEDUP_REMOVED lines=12> */
.L_x_351:
[----:B------:R-:W-:Y:S05]  /*a030*/  BSYNC B1 ;  /* 0x0000000000017941 */ /* 0x000fea0003800000 */
.L_x_350:
        /* <DEDUP_REMOVED lines=9> */
.L_x_353:
[----:B------:R-:W-:Y:S05]  /*a0d0*/  BSYNC B1 ;  /* 0x0000000000017941 */ /* 0x000fea0003800000 */
.L_x_352:
        /* <DEDUP_REMOVED lines=9> */
.L_x_355:
[----:B------:R-:W-:Y:S05]  /*a170*/  BSYNC B1 ;  /* 0x0000000000017941 */ /* 0x000fea0003800000 */
.L_x_354:
        /* <DEDUP_REMOVED lines=11> */
.L_x_357:
[----:B------:R-:W-:Y:S05]  /*a230*/  BSYNC B1 ;  /* 0x0000000000017941 */ /* 0x000fea0003800000 */
.L_x_356:
        /* <DEDUP_REMOVED lines=12> */
.L_x_359:
[----:B------:R-:W-:Y:S05]  /*a300*/  BSYNC B1 ;  /* 0x0000000000017941 */ /* 0x000fea0003800000 */
.L_x_358:
        /* <DEDUP_REMOVED lines=9> */
.L_x_361:
[----:B------:R-:W-:Y:S05]  /*a3a0*/  BSYNC B1 ;  /* 0x0000000000017941 */ /* 0x000fea0003800000 */
.L_x_360:
        /* <DEDUP_REMOVED lines=9> */
.L_x_363:
[----:B------:R-:W-:Y:S05]  /*a440*/  BSYNC B1 ;  /* 0x0000000000017941 */ /* 0x000fea0003800000 */
.L_x_362:
        /* <DEDUP_REMOVED lines=11> */
.L_x_365:
[----:B------:R-:W-:Y:S05]  /*a500*/  BSYNC B1 ;  /* 0x0000000000017941 */ /* 0x000fea0003800000 */
.L_x_364:
        /* <DEDUP_REMOVED lines=12> */
.L_x_367:
[----:B------:R-:W-:Y:S05]  /*a5d0*/  BSYNC B1 ;  /* 0x0000000000017941 */ /* 0x000fea0003800000 */
.L_x_366:
        /* <DEDUP_REMOVED lines=9> */
.L_x_369:
[----:B------:R-:W-:Y:S05]  /*a670*/  BSYNC B1 ;  /* 0x0000000000017941 */ /* 0x000fea0003800000 */
.L_x_368:
        /* <DEDUP_REMOVED lines=9> */
.L_x_371:
[----:B------:R-:W-:Y:S05]  /*a710*/  BSYNC B1 ;  /* 0x0000000000017941 */ /* 0x000fea0003800000 */
.L_x_370:
        /* <DEDUP_REMOVED lines=11> */
.L_x_373:
[----:B------:R-:W-:Y:S05]  /*a7d0*/  BSYNC B1 ;  /* 0x0000000000017941 */ /* 0x000fea0003800000 */
.L_x_372:
        /* <DEDUP_REMOVED lines=12> */
.L_x_375:
[----:B------:R-:W-:Y:S05]  /*a8a0*/  BSYNC B1 ;  /* 0x0000000000017941 */ /* 0x000fea0003800000 */
.L_x_374:
        /* <DEDUP_REMOVED lines=9> */
.L_x_377:
[----:B------:R-:W-:Y:S05]  /*a940*/  BSYNC B1 ;  /* 0x0000000000017941 */ /* 0x000fea0003800000 */
.L_x_376:
        /* <DEDUP_REMOVED lines=9> */
.L_x_379:
[----:B------:R-:W-:Y:S05]  /*a9e0*/  BSYNC B1 ;  /* 0x0000000000017941 */ /* 0x000fea0003800000 */
.L_x_378:
        /* <DEDUP_REMOVED lines=11> */
.L_x_381:
[----:B------:R-:W-:Y:S05]  /*aaa0*/  BSYNC B1 ;  /* 0x0000000000017941 */ /* 0x000fea0003800000 */
.L_x_380:
        /* <DEDUP_REMOVED lines=12> */
.L_x_383:
[----:B------:R-:W-:Y:S05]  /*ab70*/  BSYNC B1 ;  /* 0x0000000000017941 */ /* 0x000fea0003800000 */
.L_x_382:
        /* <DEDUP_REMOVED lines=9> */
.L_x_385:
[----:B------:R-:W-:Y:S05]  /*ac10*/  BSYNC B1 ;  /* 0x0000000000017941 */ /* 0x000fea0003800000 */
.L_x_384:
        /* <DEDUP_REMOVED lines=9> */
.L_x_387:
[----:B------:R-:W-:Y:S05]  /*acb0*/  BSYNC B1 ;  /* 0x0000000000017941 */ /* 0x000fea0003800000 */
.L_x_386:
        /* <DEDUP_REMOVED lines=11> */
.L_x_389:
[----:B------:R-:W-:Y:S05]  /*ad70*/  BSYNC B1 ;  /* 0x0000000000017941 */ /* 0x000fea0003800000 */
.L_x_388:
        /* <DEDUP_REMOVED lines=12> */
.L_x_391:
[----:B------:R-:W-:Y:S05]  /*ae40*/  BSYNC B1 ;  /* 0x0000000000017941 */ /* 0x000fea0003800000 */
.L_x_390:
        /* <DEDUP_REMOVED lines=9> */
.L_x_393:
[----:B------:R-:W-:Y:S05]  /*aee0*/  BSYNC B1 ;  /* 0x0000000000017941 */ /* 0x000fea0003800000 */
.L_x_392:
        /* <DEDUP_REMOVED lines=9> */
.L_x_395:
[----:B------:R-:W-:Y:S05]  /*af80*/  BSYNC B1 ;  /* 0x0000000000017941 */ /* 0x000fea0003800000 */
.L_x_394:
        /* <DEDUP_REMOVED lines=11> */
.L_x_397:
[----:B------:R-:W-:Y:S05]  /*b040*/  BSYNC B1 ;  /* 0x0000000000017941 */ /* 0x000fea0003800000 */
.L_x_396:
        /* <DEDUP_REMOVED lines=12> */
.L_x_399:
[----:B------:R-:W-:Y:S05]  /*b110*/  BSYNC B1 ;  /* 0x0000000000017941 */ /* 0x000fea0003800000 */
.L_x_398:
        /* <DEDUP_REMOVED lines=9> */
.L_x_401:
[----:B------:R-:W-:Y:S05]  /*b1b0*/  BSYNC B1 ;  /* 0x0000000000017941 */ /* 0x000fea0003800000 */
.L_x_400:
        /* <DEDUP_REMOVED lines=9> */
.L_x_403:
[----:B------:R-:W-:Y:S05]  /*b250*/  BSYNC B1 ;  /* 0x0000000000017941 */ /* 0x000fea0003800000 */
.L_x_402:
        /* <DEDUP_REMOVED lines=11> */
.L_x_405:
[----:B------:R-:W-:Y:S05]  /*b310*/  BSYNC B1 ;  /* 0x0000000000017941 */ /* 0x000fea0003800000 */
.L_x_404:
        /* <DEDUP_REMOVED lines=9> */
.L_x_407:
[----:B------:R-:W-:Y:S05]  /*b3b0*/  BSYNC B1 ;  /* 0x0000000000017941 */ /* 0x000fea0003800000 */
.L_x_406:
        /* <DEDUP_REMOVED lines=9> */
.L_x_409:
[----:B------:R-:W-:Y:S05]  /*b450*/  BSYNC B1 ;  /* 0x0000000000017941 */ /* 0x000fea0003800000 */
.L_x_408:
[----:B------:R-:W-:Y:S05]  /*b460*/  @!P1 BRA `(.L_x_410) ;  /* 0x0000003400d89947 */ /* 0x000fea0003800000 */
[----:B-----5:R-:W-:-:S04]  /*b470*/  IMAD.U32 R222, R222, 0x10000, RZ ;  /* 0x00010000dede7824 */ /* 0x020fc800078e00ff */
[----:B------:R-:W-:-:S04]  /*b480*/  FMUL R222, R222, R19 ;  /* 0x00000013dede7220 */ /* 0x000fc80000400000 */
[----:B------:R-:W-:-:S05]  /*b490*/  FFMA R222, R119, R22, R222 ;  /* 0x0000001677de7223 */ /* 0x000fca00000000de */
[----:B------:R-:W-:-:S05]  /*b4a0*/  F2FP.BF16.F32.PACK_AB R222, RZ, R222 ;  /* 0x000000deffde723e */ /* 0x000fca00000010ff */
[----:B------:R0:W-:Y:S01]  /*b4b0*/  STG.E.U16 desc[UR44][R4.64+0x172], R222 ;  /* 0x000172de04007986 */ /* 0x0001e2000c10152c */
[----:B------:R-:W-:Y:S05]  /*b4c0*/  BRA `(.L_x_410) ;  /* 0x0000003400c07947 */ /* 0x000fea0003800000 */
.L_x_29:
[----:B------:R-:W-:Y:S01]  /*b4d0*/  ULDC.64 UR4, c[0x0][0x5c0] ;  /* 0x0001700000047ab9 */ /* 0x000fe20000000a00 */
[-C--:B------:R-:W-:Y:S01]  /*b4e0*/  FMUL R120, R120, R22.reuse ;  /* 0x0000001678787220 */ /* 0x080fe20000400000 */
[----:B------:R-:W-:Y:S01]  /*b4f0*/  LEA R4, P0, R216, UR4, 0x1 ;  /* 0x00000004d8047c11 */ /* 0x000fe2000f8008ff */
[----:B------:R-:W-:Y:S01]  /*b500*/  FMUL R121, R121, R22 ;  /* 0x0000001679797220 */ /* 0x000fe20000400000 */
[----:B------:R-:W-:Y:S01]  /*b510*/  ISETP.GT.AND P2, PT, R3, 0x8, PT ;  /* 0x000000080300780c */ /* 0x000fe20003f44270 */
[----:B------:R-:W-:Y:S01]  /*b520*/  USHF.L.U64.HI UR4, UR6, 0x4, UR7 ;  /* 0x0000000406047899 */ /* 0x000fe20008010207 */
[----:B------:R-:W-:Y:S01]  /*b530*/  F2FP.BF16.F32.PACK_AB R120, RZ, R120 ;  /* 0x00000078ff78723e */ /* 0x000fe200000010ff */
[-C--:B------:R-:W-:Y:S01]  /*b540*/  FMUL R122, R122, R22.reuse ;  /* 0x000000167a7a7220 */ /* 0x080fe20000400000 */
[----:B------:R-:W-:Y:S01]  /*b550*/  LEA.HI.X R5, R216, UR5, R223, 0x1, P0 ;  /* 0x00000005d8057c11 */ /* 0x000fe200080f0cdf */
[----:B------:R-:W-:Y:S01]  /*b560*/  USHF.L.U32 UR5, UR6, 0x4, URZ ;  /* 0x0000000406057899 */ /* 0x000fe2000800063f */
[C---:B------:R-:W-:Y:S01]  /*b570*/  ISETP.GT.AND P6, PT, R0.reuse, 0x1, P3 ;  /* 0x000000010000780c */ /* 0x040fe20001fc4270 */
[-C--:B------:R-:W-:Y:S01]  /*b580*/  FMUL R123, R123, R22.reuse ;  /* 0x000000167b7b7220 */ /* 0x080fe20000400000 */
[C---:B------:R-:W-:Y:S01]  /*b590*/  ISETP.GT.AND P4, PT, R0.reuse, 0x1, P2 ;  /* 0x000000010000780c */ /* 0x040fe20001784270 */
[----:B------:R-:W-:Y:S01]  /*b5a0*/  @P1 STG.E.U16 desc[UR44][R4.64], R120 ;  /* 0x0000007804001986 */ /* 0x000fe2000c10152c */
[----:B------:R-:W-:Y:S01]  /*b5b0*/  ISETP.GT.AND P1, PT, R0, RZ, P2 ;  /* 0x000000ff0000720c */ /* 0x000fe20001724270 */
[-C--:B------:R-:W-:Y:S01]  /*b5c0*/  FMUL R124, R124, R22.reuse ;  /* 0x000000167c7c7220 */ /* 0x080fe20000400000 */
[----:B------:R-:W-:Y:S01]  /*b5d0*/  ISETP.GT.AND P0, PT, R0, 0x8, P3 ;  /* 0x000000080000780c */ /* 0x000fe20001f04270 */
[-C--:B------:R-:W-:Y:S01]  /*b5e0*/  FMUL R125, R125, R22.reuse ;  /* 0x000000167d7d7220 */ /* 0x080fe20000400000 */
[----:B------:R-:W-:Y:S01]  /*b5f0*/  IADD3 R6, P5, R4, UR5, RZ ;  /* 0x0000000504067c10 */ /* 0x000fe2000ffbe0ff */
[-C--:B------:R-:W-:Y:S01]  /*b600*/  FMUL R126, R126, R22.reuse ;  /* 0x000000167e7e7220 */ /* 0x080fe20000400000 */
[----:B------:R-:W-:Y:S01]  /*b610*/  F2FP.BF16.F32.PACK_AB R121, RZ, R121 ;  /* 0x00000079ff79723e */ /* 0x000fe200000010ff */
[----:B------:R-:W-:Y:S01]  /*b620*/  FMUL R127, R127, R22 ;  /* 0x000000167f7f7220 */ /* 0x000fe20000400000 */
[----:B------:R-:W-:Y:S01]  /*b630*/  F2FP.BF16.F32.PACK_AB R122, RZ, R122 ;  /* 0x0000007aff7a723e */ /* 0x000fe200000010ff */
[-C--:B------:R-:W-:Y:S01]  /*b640*/  FMUL R128, R128, R22.reuse ;  /* 0x0000001680807220 */ /* 0x080fe20000400000 */
[----:B------:R-:W-:Y:S01]  /*b650*/  IADD3.X R7, R5, UR4, RZ, P5, !PT ;  /* 0x0000000405077c10 */ /* 0x000fe2000affe4ff */
[----:B------:R-:W-:Y:S01]  /*b660*/  @P6 STG.E.U16 desc[UR44][R4.64+0x2], R121 ;  /* 0x0000027904006986 */ /* 0x000fe2000c10152c */
[----:B------:R-:W-:Y:S01]  /*b670*/  F2FP.BF16.F32.PACK_AB R123, RZ, R123 ;  /* 0x0000007bff7b723e */ /* 0x000fe200000010ff */
[----:B------:R-:W-:Y:S01]  /*b680*/  FMUL R129, R129, R22 ;  /* 0x0000001681817220 */ /* 0x000fe20000400000 */
[----:B------:R-:W-:Y:S01]  /*b690*/  F2FP.BF16.F32.PACK_AB R124, RZ, R124 ;  /* 0x0000007cff7c723e */ /* 0x000fe200000010ff */
[----:B------:R-:W-:Y:S01]  /*b6a0*/  @P1 STG.E.U16 desc[UR44][R6.64], R122 ;  /* 0x0000007a06001986 */ /* 0x000fe2000c10152c */
[----:B------:R-:W-:Y:S01]  /*b6b0*/  ISETP.GT.AND P1, PT, R0, 0x9, P2 ;  /* 0x000000090000780c */ /* 0x000fe20001724270 */
[-C--:B------:R-:W-:Y:S01]  /*b6c0*/  FMUL R130, R130, R22.reuse ;  /* 0x0000001682827220 */ /* 0x080fe20000400000 */
[C---:B------:R-:W-:Y:S01]  /*b6d0*/  ISETP.GT.AND P5, PT, R0.reuse, 0x10, P3 ;  /* 0x000000100000780c */ /* 0x040fe20001fa4270 */
[----:B------:R-:W-:Y:S01]  /*b6e0*/  @P4 STG.E.U16 desc[UR44][R6.64+0x2], R123 ;  /* 0x0000027b06004986 */ /* 0x000fe2000c10152c */
[C---:B------:R-:W-:Y:S01]  /*b6f0*/  ISETP.GT.AND P4, PT, R0.reuse, 0x9, P3 ;  /* 0x000000090000780c */ /* 0x040fe20001f84270 */
[-C--:B------:R-:W-:Y:S01]  /*b700*/  FMUL R131, R131, R22.reuse ;  /* 0x0000001683837220 */ /* 0x080fe20000400000 */
[----:B------:R-:W-:Y:S01]  /*b710*/  F2FP.BF16.F32.PACK_AB R125, RZ, R125 ;  /* 0x0000007dff7d723e */ /* 0x000fe200000010ff */
[----:B------:R-:W-:Y:S01]  /*b720*/  @P0 STG.E.U16 desc[UR44][R4.64+0x10], R124 ;  /* 0x0000107c04000986 */ /* 0x000fe2000c10152c */
[----:B------:R-:W-:Y:S01]  /*b730*/  ISETP.GT.AND P0, PT, R0, 0x8, P2 ;  /* 0x000000080000780c */ /* 0x000fe20001704270 */
[----:B------:R-:W-:Y:S01]  /*b740*/  FMUL R132, R132, R22 ;  /* 0x0000001684847220 */ /* 0x000fe20000400000 */
[----:B------:R-:W-:Y:S01]  /*b750*/  F2FP.BF16.F32.PACK_AB R126, RZ, R126 ;  /* 0x0000007eff7e723e */ /* 0x000fe200000010ff */
[-C--:B------:R-:W-:Y:S01]  /*b760*/  FMUL R133, R133, R22.reuse ;  /* 0x0000001685857220 */ /* 0x080fe20000400000 */
[----:B------:R-:W-:Y:S01]  /*b770*/  F2FP.BF16.F32.PACK_AB R127, RZ, R127 ;  /* 0x0000007fff7f723e */ /* 0x000fe200000010ff */
[----:B------:R-:W-:Y:S01]  /*b780*/  FMUL R134, R134, R22 ;  /* 0x0000001686867220 */ /* 0x000fe20000400000 */
[----:B------:R-:W-:Y:S01]  /*b790*/  F2FP.BF16.F32.PACK_AB R128, RZ, R128 ;  /* 0x00000080ff80723e */ /* 0x000fe200000010ff */
[-C--:B------:R-:W-:Y:S01]  /*b7a0*/  FMUL R135, R135, R22.reuse ;  /* 0x0000001687877220 */ /* 0x080fe20000400000 */
[----:B------:R-:W-:Y:S01]  /*b7b0*/  F2FP.BF16.F32.PACK_AB R129, RZ, R129 ;  /* 0x00000081ff81723e */ /* 0x000fe200000010ff */
[----:B------:R-:W-:Y:S01]  /*b7c0*/  @P4 STG.E.U16 desc[UR44][R4.64+0x12], R125 ;  /* 0x0000127d04004986 */ /* 0x000fe2000c10152c */
[----:B------:R-:W-:Y:S01]  /*b7d0*/  ISETP.GT.AND P4, PT, R0, 0x11, P3 ;  /* 0x000000110000780c */ /* 0x000fe20001f84270 */
[----:B------:R-:W-:Y:S01]  /*b7e0*/  FMUL R136, R136, R22 ;  /* 0x0000001688887220 */ /* 0x000fe20000400000 */
[----:B------:R-:W-:Y:S01]  /*b7f0*/  F2FP.BF16.F32.PACK_AB R130, RZ, R130 ;  /* 0x00000082ff82723e */ /* 0x000fe200000010ff */
        /* <DEDUP_REMOVED lines=306> */
[----:B------:R-:W-:Y:S01]  /*cb20*/  FMUL R213, R213, R22 ;  /* 0x00000016d5d57220 */ /* 0x000fe20000400000 */
[----:B------:R-:W-:Y:S01]  /*cb30*/  F2FP.BF16.F32.PACK_AB R207, RZ, R207 ;  /* 0x000000cfffcf723e */ /* 0x000fe200000010ff */
[----:B------:R-:W-:Y:S01]  /*cb40*/  @P1 STG.E.U16 desc[UR44][R6.64+0x142], R203 ;  /* 0x000142cb06001986 */ /* 0x000fe2000c10152c */
[----:B------:R-:W-:Y:S01]  /*cb50*/  F2FP.BF16.F32.PACK_AB R208, RZ, R208 ;  /* 0x000000d0ffd0723e */ /* 0x000fe200000010ff */
[----:B------:R-:W-:Y:S01]  /*cb60*/  IMAD.U32 R9, RZ, RZ, UR6 ;  /* 0x00000006ff097e24 */ /* 0x000fe2000f8e00ff */
[----:B------:R-:W-:Y:S01]  /*cb70*/  F2FP.BF16.F32.PACK_AB R209, RZ, R209 ;  /* 0x000000d1ffd1723e */ /* 0x000fe200000010ff */
[----:B------:R-:W-:Y:S01]  /*cb80*/  @P5 STG.E.U16 desc[UR44][R4.64+0x150], R204 ;  /* 0x000150cc04005986 */ /* 0x000fe2000c10152c */
[C---:B------:R-:W-:Y:S01]  /*cb90*/  ISETP.GT.AND P5, PT, R0.reuse, 0xa8, P2 ;  /* 0x000000a80000780c */ /* 0x040fe200017a4270 */
[----:B------:R-:W-:Y:S01]  /*cba0*/  IMAD.U32 R10, RZ, RZ, UR7 ;  /* 0x00000007ff0a7e24 */ /* 0x000fe2000f8e00ff */
[----:B------:R-:W-:Y:S01]  /*cbb0*/  F2FP.BF16.F32.PACK_AB R210, RZ, R210 ;  /* 0x000000d2ffd2723e */ /* 0x000fe200000010ff */
[----:B------:R-:W-:Y:S01]  /*cbc0*/  @P4 STG.E.U16 desc[UR44][R4.64+0x152], R205 ;  /* 0x000152cd04004986 */ /* 0x000fe2000c10152c */
[----:B------:R-:W-:Y:S01]  /*cbd0*/  ISETP.GT.AND P4, PT, R0, 0xb0, P2 ;  /* 0x000000b00000780c */ /* 0x000fe20001784270 */
[-C--:B------:R-:W-:Y:S01]  /*cbe0*/  FMUL R214, R214, R22.reuse ;  /* 0x00000016d6d67220 */ /* 0x080fe20000400000 */
[----:B------:R-:W-:Y:S01]  /*cbf0*/  F2FP.BF16.F32.PACK_AB R211, RZ, R211 ;  /* 0x000000d3ffd3723e */ /* 0x000fe200000010ff */
[----:B------:R-:W-:Y:S01]  /*cc00*/  FMUL R215, R215, R22 ;  /* 0x00000016d7d77220 */ /* 0x000fe20000400000 */
[----:B------:R-:W-:Y:S01]  /*cc10*/  F2FP.BF16.F32.PACK_AB R212, RZ, R212 ;  /* 0x000000d4ffd4723e */ /* 0x000fe200000010ff */
[-C--:B------:R-:W-:Y:S01]  /*cc20*/  FMUL R24, R24, R22.reuse ;  /* 0x0000001618187220 */ /* 0x080fe20000400000 */
[----:B------:R-:W-:Y:S01]  /*cc30*/  ISETP.GT.AND P1, PT, R3, 0x80, PT ;  /* 0x000000800300780c */ /* 0x000fe20003f24270 */
[-C--:B------:R-:W-:Y:S01]  /*cc40*/  FMUL R25, R25, R22.reuse ;  /* 0x0000001619197220 */ /* 0x080fe20000400000 */
[----:B------:R-:W-:Y:S01]  /*cc50*/  ISETP.GT.AND P0, PT, R3, 0x88, PT ;  /* 0x000000880300780c */ /* 0x000fe20003f04270 */
[----:B------:R-:W-:Y:S01]  /*cc60*/  @P5 STG.E.U16 desc[UR44][R6.64+0x150], R206 ;  /* 0x000150ce06005986 */ /* 0x000fe2000c10152c */
[----:B------:R-:W-:Y:S01]  /*cc70*/  ISETP.GT.AND P5, PT, R0, 0xb0, P3 ;  /* 0x000000b00000780c */ /* 0x000fe20001fa4270 */
[-C--:B------:R-:W-:Y:S01]  /*cc80*/  FMUL R26, R26, R22.reuse ;  /* 0x000000161a1a7220 */ /* 0x080fe20000400000 */
[----:B------:R-:W-:Y:S01]  /*cc90*/  F2FP.BF16.F32.PACK_AB R213, RZ, R213 ;  /* 0x000000d5ffd5723e */ /* 0x000fe200000010ff */
[----:B------:R-:W-:Y:S01]  /*cca0*/  @P6 STG.E.U16 desc[UR44][R6.64+0x152], R207 ;  /* 0x000152cf06006986 */ /* 0x000fe2000c10152c */
[----:B------:R-:W-:Y:S01]  /*ccb0*/  ISETP.GT.AND P6, PT, R0, 0xb1, P3 ;  /* 0x000000b10000780c */ /* 0x000fe20001fc4270 */
[-C--:B------:R-:W-:Y:S01]  /*ccc0*/  FMUL R27, R27, R22.reuse ;  /* 0x000000161b1b7220 */ /* 0x080fe20000400000 */
[----:B------:R-:W-:Y:S01]  /*ccd0*/  MOV R3, UR6 ;  /* 0x0000000600037c02 */ /* 0x000fe20008000f00 */
[----:B------:R-:W-:Y:S01]  /*cce0*/  FMUL R28, R28, R22 ;  /* 0x000000161c1c7220 */ /* 0x000fe20000400000 */
[----:B------:R-:W-:Y:S01]  /*ccf0*/  F2FP.BF16.F32.PACK_AB R214, RZ, R214 ;  /* 0x000000d6ffd6723e */ /* 0x000fe200000010ff */
[-C--:B------:R-:W-:Y:S01]  /*cd00*/  FMUL R29, R29, R22.reuse ;  /* 0x000000161d1d7220 */ /* 0x080fe20000400000 */
[----:B------:R-:W-:Y:S01]  /*cd10*/  F2FP.BF16.F32.PACK_AB R215, RZ, R215 ;  /* 0x000000d7ffd7723e */ /* 0x000fe200000010ff */
[----:B------:R-:W-:Y:S01]  /*cd20*/  FMUL R30, R30, R22 ;  /* 0x000000161e1e7220 */ /* 0x000fe20000400000 */
[----:B------:R-:W-:Y:S01]  /*cd30*/  F2FP.BF16.F32.PACK_AB R24, RZ, R24 ;  /* 0x00000018ff18723e */ /* 0x000fe200000010ff */
[----:B------:R-:W-:Y:S01]  /*cd40*/  @P5 STG.E.U16 desc[UR44][R4.64+0x160], R208 ;  /* 0x000160d004005986 */ /* 0x000fe2000c10152c */
[----:B------:R-:W-:Y:S01]  /*cd50*/  ISETP.GT.AND P5, PT, R0, 0xb1, P2 ;  /* 0x000000b10000780c */ /* 0x000fe200017a4270 */
[----:B------:R-:W-:Y:S01]  /*cd60*/  FMUL R31, R31, R22 ;  /* 0x000000161f1f7220 */ /* 0x000fe20000400000 */
[----:B------:R-:W-:Y:S01]  /*cd70*/  F2FP.BF16.F32.PACK_AB R25, RZ, R25 ;  /* 0x00000019ff19723e */ /* 0x000fe200000010ff */
[----:B------:R-:W-:Y:S01]  /*cd80*/  @P6 STG.E.U16 desc[UR44][R4.64+0x162], R209 ;  /* 0x000162d104006986 */ /* 0x000fe2000c10152c */
[----:B------:R-:W-:Y:S01]  /*cd90*/  LEA R8, P6, R9, R4, 0x8 ;  /* 0x0000000409087211 */ /* 0x000fe200078c40ff */
[----:B------:R-:W-:Y:S01]  /*cda0*/  FMUL R32, R32, R22 ;  /* 0x0000001620207220 */ /* 0x000fe20000400000 */
[----:B------:R-:W-:Y:S01]  /*cdb0*/  F2FP.BF16.F32.PACK_AB R26, RZ, R26 ;  /* 0x0000001aff1a723e */ /* 0x000fe200000010ff */
[----:B------:R-:W-:Y:S01]  /*cdc0*/  @P4 STG.E.U16 desc[UR44][R6.64+0x160], R210 ;  /* 0x000160d206004986 */ /* 0x000fe2000c10152c */
[C---:B------:R-:W-:Y:S01]  /*cdd0*/  ISETP.GT.AND P4, PT, R0.reuse, 0xb8, P3 ;  /* 0x000000b80000780c */ /* 0x040fe20001f84270 */
[-C--:B------:R-:W-:Y:S01]  /*cde0*/  FMUL R33, R33, R22.reuse ;  /* 0x0000001621217220 */ /* 0x080fe20000400000 */
[----:B------:R-:W-:Y:S01]  /*cdf0*/  ISETP.GT.AND P3, PT, R0, 0xb9, P3 ;  /* 0x000000b90000780c */ /* 0x000fe20001f64270 */
[-C--:B------:R-:W-:Y:S01]  /*ce00*/  FMUL R34, R34, R22.reuse ;  /* 0x0000001622227220 */ /* 0x080fe20000400000 */
[----:B------:R-:W-:Y:S01]  /*ce10*/  LEA.HI.X R9, R3, R5, R10, 0x8, P6 ;  /* 0x0000000503097211 */ /* 0x000fe200030f440a */
[----:B------:R-:W-:Y:S01]  /*ce20*/  @P5 STG.E.U16 desc[UR44][R6.64+0x162], R211 ;  /* 0x000162d306005986 */ /* 0x000fe2000c10152c */
[C---:B------:R-:W-:Y:S01]  /*ce30*/  ISETP.GT.AND P5, PT, R0.reuse, 0xb8, P2 ;  /* 0x000000b80000780c */ /* 0x040fe200017a4270 */
[-C--:B------:R-:W-:Y:S01]  /*ce40*/  FMUL R35, R35, R22.reuse ;  /* 0x0000001623237220 */ /* 0x080fe20000400000 */
[----:B------:R-:W-:Y:S01]  /*ce50*/  ISETP.GT.AND P2, PT, R0, 0xb9, P2 ;  /* 0x000000b90000780c */ /* 0x000fe20001744270 */
[-C--:B------:R-:W-:Y:S01]  /*ce60*/  FMUL R36, R36, R22.reuse ;  /* 0x0000001624247220 */ /* 0x080fe20000400000 */
[----:B------:R-:W-:Y:S01]  /*ce70*/  F2FP.BF16.F32.PACK_AB R27, RZ, R27 ;  /* 0x0000001bff1b723e */ /* 0x000fe200000010ff */
[----:B------:R-:W-:Y:S01]  /*ce80*/  FMUL R37, R37, R22 ;  /* 0x0000001625257220 */ /* 0x000fe20000400000 */
[----:B------:R-:W-:Y:S01]  /*ce90*/  F2FP.BF16.F32.PACK_AB R28, RZ, R28 ;  /* 0x0000001cff1c723e */ /* 0x000fe200000010ff */
[----:B------:R-:W-:Y:S01]  /*cea0*/  @P4 STG.E.U16 desc[UR44][R4.64+0x170], R212 ;  /* 0x000170d404004986 */ /* 0x000fe2000c10152c */
[----:B------:R-:W-:Y:S01]  /*ceb0*/  ISETP.GT.AND P4, PT, R0, RZ, P1 ;  /* 0x000000ff0000720c */ /* 0x000fe20000f84270 */
[-C--:B------:R-:W-:Y:S01]  /*cec0*/  FMUL R38, R38, R22.reuse ;  /* 0x0000001626267220 */ /* 0x080fe20000400000 */
[----:B------:R-:W-:Y:S01]  /*ced0*/  F2FP.BF16.F32.PACK_AB R29, RZ, R29 ;  /* 0x0000001dff1d723e */ /* 0x000fe200000010ff */
[----:B------:R0:W-:Y:S01]  /*cee0*/  @P3 STG.E.U16 desc[UR44][R4.64+0x172], R213 ;  /* 0x000172d504003986 */ /* 0x0001e2000c10152c */
        /* <DEDUP_REMOVED lines=9> */
[----:B------:R-:W-:Y:S01]  /*cf80*/  FMUL R43, R43, R22 ;  /* 0x000000162b2b7220 */ /* 0x000fe20000400000 */
[----:B------:R-:W-:Y:S01]  /*cf90*/  F2FP.BF16.F32.PACK_AB R34, RZ, R34 ;  /* 0x00000022ff22723e */ /* 0x000fe200000010ff */
[----:B0-----:R-:W-:Y:S01]  /*cfa0*/  @P5 IMAD.MOV.U32 R4, RZ, RZ, R6 ;  /* 0x000000ffff045224 */ /* 0x001fe200078e0006 */
[----:B------:R-:W-:Y:S01]  /*cfb0*/  F2FP.BF16.F32.PACK_AB R35, RZ, R35 ;  /* 0x00000023ff23723e */ /* 0x000fe200000010ff */
[----:B------:R-:W-:Y:S01]  /*cfc0*/  @P5 IMAD.MOV.U32 R5, RZ, RZ, R7 ;  /* 0x000000ffff055224 */ /* 0x000fe200078e0007 */
[----:B------:R-:W-:Y:S01]  /*cfd0*/  F2FP.BF16.F32.PACK_AB R36, RZ, R36 ;  /* 0x00000024ff24723e */ /* 0x000fe200000010ff */
[-C--:B------:R-:W-:Y:S01]  /*cfe0*/  FMUL R44, R44, R22.reuse ;  /* 0x000000162c2c7220 */ /* 0x080fe20000400000 */
[----:B------:R-:W-:Y:S01]  /*cff0*/  F2FP.BF16.F32.PACK_AB R37, RZ, R37 ;  /* 0x00000025ff25723e */ /* 0x000fe200000010ff */
[-C--:B------:R-:W-:Y:S01]  /*d000*/  FMUL R45, R45, R22.reuse ;  /* 0x000000162d2d7220 */ /* 0x080fe20000400000 */
[----:B------:R0:W-:Y:S01]  /*d010*/  @P5 STG.E.U16 desc[UR44][R4.64+0x170], R214 ;  /* 0x000170d604005986 */ /* 0x0001e2000c10152c */
[----:B------:R-:W-:Y:S01]  /*d020*/  ISETP.GT.AND P5, PT, R0, RZ, P0 ;  /* 0x000000ff0000720c */ /* 0x000fe200007a4270 */
[----:B------:R-:W-:Y:S01]  /*d030*/  FMUL R46, R46, R22 ;  /* 0x000000162e2e7220 */ /* 0x000fe20000400000 */
[----:B------:R-:W-:Y:S01]  /*d040*/  F2FP.BF16.F32.PACK_AB R38, RZ, R38 ;  /* 0x00000026ff26723e */ /* 0x000fe200000010ff */
[----:B------:R1:W-:Y:S01]  /*d050*/  @P2 STG.E.U16 desc[UR44][R6.64+0x172], R215 ;  /* 0x000172d706002986 */ /* 0x0003e2000c10152c */
        /* <DEDUP_REMOVED lines=8> */
[----:B0-----:R-:W-:Y:S01]  /*d0e0*/  IADD3 R4, P6, R8, UR5, RZ ;  /* 0x0000000508047c10 */ /* 0x001fe2000ffde0ff */
[----:B------:R-:W-:Y:S01]  /*d0f0*/  FMUL R50, R50, R22 ;  /* 0x0000001632327220 */ /* 0x000fe20000400000 */
[----:B------:R-:W-:Y:S01]  /*d100*/  F2FP.BF16.F32.PACK_AB R41, RZ, R41 ;  /* 0x00000029ff29723e */ /* 0x000fe200000010ff */
[--C-:B-1----:R-:W-:Y:S01]  /*d110*/  @P3 IMAD.MOV.U32 R6, RZ, RZ, R8.reuse ;  /* 0x000000ffff063224 */ /* 0x102fe200078e0008 */
[----:B------:R-:W-:Y:S01]  /*d120*/  IADD3.X R5, R9, UR4, RZ, P6, !PT ;  /* 0x0000000409057c10 */ /* 0x000fe2000b7fe4ff */
[--C-:B------:R-:W-:Y:S01]  /*d130*/  @P3 IMAD.MOV.U32 R7, RZ, RZ, R9.reuse ;  /* 0x000000ffff073224 */ /* 0x100fe200078e0009 */
[----:B------:R-:W-:Y:S01]  /*d140*/  F2FP.BF16.F32.PACK_AB R42, RZ, R42 ;  /* 0x0000002aff2a723e */ /* 0x000fe200000010ff */
[-C--:B------:R-:W-:Y:S01]  /*d150*/  FMUL R51, R51, R22.reuse ;  /* 0x0000001633337220 */ /* 0x080fe20000400000 */
[----:B------:R-:W-:Y:S01]  /*d160*/  F2FP.BF16.F32.PACK_AB R43, RZ, R43 ;  /* 0x0000002bff2b723e */ /* 0x000fe200000010ff */
[-C--:B------:R-:W-:Y:S01]  /*d170*/  FMUL R52, R52, R22.reuse ;  /* 0x0000001634347220 */ /* 0x080fe20000400000 */
[----:B------:R0:W-:Y:S01]  /*d180*/  @P3 STG.E.U16 desc[UR44][R6.64+0x2], R25 ;  /* 0x0000021906003986 */ /* 0x0001e2000c10152c */
[C---:B------:R-:W-:Y:S01]  /*d190*/  ISETP.GT.AND P3, PT, R0.reuse, 0x9, P1 ;  /* 0x000000090000780c */ /* 0x040fe20000f64270 */
[----:B------:R-:W-:Y:S01]  /*d1a0*/  FMUL R53, R53, R22 ;  /* 0x0000001635357220 */ /* 0x000fe20000400000 */
[----:B------:R-:W-:Y:S01]  /*d1b0*/  F2FP.BF16.F32.PACK_AB R44, RZ, R44 ;  /* 0x0000002cff2c723e */ /* 0x000fe200000010ff */
[----:B------:R-:W-:Y:S01]  /*d1c0*/  @P5 STG.E.U16 desc[UR44][R4.64], R26 ;  /* 0x0000001a04005986 */ /* 0x000fe2000c10152c */
[----:B------:R-:W-:Y:S01]  /*d1d0*/  ISETP.GT.AND P5, PT, R0, 0x9, P0 ;  /* 0x000000090000780c */ /* 0x000fe200007a4270 */
[-C--:B------:R-:W-:Y:S01]  /*d1e0*/  FMUL R54, R54, R22.reuse ;  /* 0x0000001636367220 */ /* 0x080fe20000400000 */
[----:B------:R-:W-:Y:S01]  /*d1f0*/  F2FP.BF16.F32.PACK_AB R45, RZ, R45 ;  /* 0x0000002dff2d723e */ /* 0x000fe200000010ff */
[----:B------:R-:W-:Y:S01]  /*d200*/  @P4 STG.E.U16 desc[UR44][R4.64+0x2], R27 ;  /* 0x0000021b04004986 */ /* 0x000fe2000c10152c */
[----:B------:R-:W-:Y:S01]  /*d210*/  ISETP.GT.AND P4, PT, R0, 0x8, P0 ;  /* 0x000000080000780c */ /* 0x000fe20000784270 */
[----:B------:R-:W-:Y:S01]  /*d220*/  FMUL R55, R55, R22 ;  /* 0x0000001637377220 */ /* 0x000fe20000400000 */
[----:B------:R-:W-:Y:S01]  /*d230*/  F2FP.BF16.F32.PACK_AB R46, RZ, R46 ;  /* 0x0000002eff2e723e */ /* 0x000fe200000010ff */
[--C-:B0-----:R-:W-:Y:S01]  /*d240*/  @P2 IMAD.MOV.U32 R6, RZ, RZ, R8.reuse ;  /* 0x000000ffff062224 */ /* 0x101fe200078e0008 */
[----:B------:R-:W-:Y:S01]  /*d250*/  F2FP.BF16.F32.PACK_AB R47, RZ, R47 ;  /* 0x0000002fff2f723e */ /* 0x000fe200000010ff */
[--C-:B------:R-:W-:Y:S01]  /*d260*/  @P2 IMAD.MOV.U32 R7, RZ, RZ, R9.reuse ;  /* 0x000000ffff072224 */ /* 0x100fe200078e0009 */
[----:B------:R-:W-:Y:S01]  /*d270*/  F2FP.BF16.F32.PACK_AB R48, RZ, R48 ;  /* 0x00000030ff30723e */ /* 0x000fe200000010ff */
[-C--:B------:R-:W-:Y:S01]  /*d280*/  FMUL R56, R56, R22.reuse ;  /* 0x0000001638387220 */ /* 0x080fe20000400000 */
[----:B------:R-:W-:Y:S01]  /*d290*/  F2FP.BF16.F32.PACK_AB R49, RZ, R49 ;  /* 0x00000031ff31723e */ /* 0x000fe200000010ff */
[-C--:B------:R-:W-:Y:S01]  /*d2a0*/  FMUL R57, R57, R22.reuse ;  /* 0x0000001639397220 */ /* 0x080fe20000400000 */
        /* <DEDUP_REMOVED lines=12> */
[--C-:B0-----:R-:W-:Y:S01]  /*d370*/  @P3 IMAD.MOV.U32 R7, RZ, RZ, R9.reuse ;  /* 0x000000ffff073224 */ /* 0x101fe200078e0009 */
[----:B------:R-:W-:Y:S01]  /*d380*/  @P3 MOV R6, R8 ;  /* 0x0000000800063202 */ /* 0x000fe20000000f00 */
[-C--:B------:R-:W-:Y:S01]  /*d390*/  FMUL R63, R63, R22.reuse ;  /* 0x000000163f3f7220 */ /* 0x080fe20000400000 */
[----:B------:R-:W-:Y:S01]  /*d3a0*/  F2FP.BF16.F32.PACK_AB R55, RZ, R55 ;  /* 0x00000037ff37723e */ /* 0x000fe200000010ff */
        /* <DEDUP_REMOVED lines=18> */
[----:B------:R-:W-:Y:S01]  /*d4d0*/  FMUL R68, R68, R22 ;  /* 0x0000001644447220 */ /* 0x000fe20000400000 */
[----:B------:R-:W-:Y:S01]  /*d4e0*/  F2FP.BF16.F32.PACK_AB R62, RZ, R62 ;  /* 0x0000003eff3e723e */ /* 0x000fe200000010ff */
[-C--:B------:R-:W-:Y:S01]  /*d4f0*/  FMUL R69, R69, R22.reuse ;  /* 0x0000001645457220 */ /* 0x080fe20000400000 */
[----:B------:R0:W-:Y:S01]  /*d500*/  @P2 STG.E.U16 desc[UR44][R6.64+0x20], R32 ;  /* 0x0000202006002986 */ /* 0x0001e2000c10152c */
[----:B------:R-:W-:Y:S01]  /*d510*/  ISETP.GT.AND P2, PT, R0, 0x18, P1 ;  /* 0x000000180000780c */ /* 0x000fe20000f44270 */
        /* <DEDUP_REMOVED lines=49> */
[----:B------:R-:W-:Y:S01]  /*d830*/  @P3 MOV R6, R8 ;  /* 0x0000000800063202 */ /* 0x000fe20000000f00 */
[----:B------:R-:W-:Y:S01]  /*d840*/  FMUL R87, R87, R22 ;  /* 0x0000001657577220 */ /* 0x000fe20000400000 */
[----:B------:R-:W-:Y:S01]  /*d850*/  F2FP.BF16.F32.PACK_AB R82, RZ, R82 ;  /* 0x00000052ff52723e */ /* 0x000fe200000010ff */
[-C--:B------:R-:W-:Y:S01]  /*d860*/  FMUL R88, R88, R22.reuse ;  /* 0x0000001658587220 */ /* 0x080fe20000400000 */
[----:B------:R-:W-:Y:S01]  /*d870*/  F2FP.BF16.F32.PACK_AB R83, RZ, R83 ;  /* 0x00000053ff53723e */ /* 0x000fe200000010ff */
        /* <DEDUP_REMOVED lines=50> */
[----:B0-----:R-:W-:Y:S01]  /*dba0*/  @P2 IMAD.MOV.U32 R6, RZ, RZ, R8 ;  /* 0x000000ffff062224 */ /* 0x001fe200078e0008 */
[----:B------:R-:W-:Y:S01]  /*dbb0*/  F2FP.BF16.F32.PACK_AB R101, RZ, R101 ;  /* 0x00000065ff65723e */ /* 0x000fe200000010ff */
[----:B------:R-:W-:-:S02]  /*dbc0*/  @P2 IMAD.MOV.U32 R7, RZ, RZ, R9 ;  /* 0x000000ffff072224 */ /* 0x000fc400078e0009 */
[----:B------:R-:W-:Y:S01]  /*dbd0*/  FMUL R104, R104, R22 ;  /* 0x0000001668687220 */ /* 0x000fe20000400000 */
[----:B------:R-:W-:Y:S01]  /*dbe0*/  F2FP.BF16.F32.PACK_AB R102, RZ, R102 ;  /* 0x00000066ff66723e */ /* 0x000fe200000010ff */
        /* <DEDUP_REMOVED lines=31> */
[----:B------:R-:W-:Y:S01]  /*dde0*/  ISETP.GT.AND P6, PT, R0, 0xb8, P0 ;  /* 0x000000b80000780c */ /* 0x000fe200007c4270 */
        /* <DEDUP_REMOVED lines=11> */
[----:B------:R-:W-:Y:S01]  /*dea0*/  FMUL R119, R119, R22 ;  /* 0x0000001677777220 */ /* 0x000fe20000400000 */
[----:B------:R-:W-:Y:S02]  /*deb0*/  F2FP.BF16.F32.PACK_AB R117, RZ, R117 ;  /* 0x00000075ff75723e */ /* 0x000fe400000010ff */
[----:B------:R-:W-:-:S02]  /*dec0*/  F2FP.BF16.F32.PACK_AB R118, RZ, R118 ;  /* 0x00000076ff76723e */ /* 0x000fc400000010ff */
[----:B------:R-:W-:Y:S01]  /*ded0*/  F2FP.BF16.F32.PACK_AB R119, RZ, R119 ;  /* 0x00000077ff77723e */ /* 0x000fe200000010ff */
[----:B0-----:R-:W-:Y:S02]  /*dee0*/  @P3 IMAD.MOV.U32 R6, RZ, RZ, R8 ;  /* 0x000000ffff063224 */ /* 0x001fe400078e0008 */
[----:B------:R-:W-:-:S05]  /*def0*/  @P3 IMAD.MOV.U32 R7, RZ, RZ, R9 ;  /* 0x000000ffff073224 */ /* 0x000fca00078e0009 */
[----:B------:R0:W-:Y:S01]  /*df00*/  @P3 STG.E.U16 desc[UR44][R6.64+0x62], R49 ;  /* 0x0000623106003986 */ /* 0x0001e2000c10152c */
[----:B------:R-:W-:-:S03]  /*df10*/  ISETP.GT.AND P3, PT, R0, 0x39, P1 ;  /* 0x000000390000780c */ /* 0x000fc60000f64270 */
[----:B------:R-:W-:Y:S01]  /*df20*/  @P4 STG.E.U16 desc[UR44][R4.64+0x60], R50 ;  /* 0x0000603204004986 */ /* 0x000fe2000c10152c */
[----:B------:R-:W-:-:S03]  /*df30*/  ISETP.GT.AND P4, PT, R0, 0x38, P0 ;  /* 0x000000380000780c */ /* 0x000fc60000784270 */
[----:B------:R-:W-:Y:S01]  /*df40*/  @P5 STG.E.U16 desc[UR44][R4.64+0x62], R51 ;  /* 0x0000623304005986 */ /* 0x000fe2000c10152c */
[----:B------:R-:W-:Y:S01]  /*df50*/  ISETP.GT.AND P5, PT, R0, 0x39, P0 ;  /* 0x000000390000780c */ /* 0x000fe200007a4270 */
[----:B0-----:R-:W-:Y:S02]  /*df60*/  @P2 IMAD.MOV.U32 R6, RZ, RZ, R8 ;  /* 0x000000ffff062224 */ /* 0x001fe400078e0008 */
[----:B------:R-:W-:-:S05]  /*df70*/  @P2 IMAD.MOV.U32 R7, RZ, RZ, R9 ;  /* 0x000000ffff072224 */ /* 0x000fca00078e0009 */
[----:B------:R0:W-:Y:S01]  /*df80*/  @P2 STG.E.U16 desc[UR44][R6.64+0x70], R52 ;  /* 0x0000703406002986 */ /* 0x0001e2000c10152c */
[----:B------:R-:W-:Y:S02]  /*df90*/  ISETP.GT.AND P2, PT, R0, 0x40, P1 ;  /* 0x000000400000780c */ /* 0x000fe40000f44270 */
[----:B0-----:R-:W-:Y:S01]  /*dfa0*/  @P3 MOV R6, R8 ;  /* 0x0000000800063202 */ /* 0x001fe20000000f00 */
        /* <DEDUP_REMOVED lines=10> */
[----:B------:R-:W-:Y:S01]  /*e050*/  ISETP.GT.AND P2, PT, R0, 0x48, P1 ;  /* 0x000000480000780c */ /* 0x000fe20000f44270 */
        /* <DEDUP_REMOVED lines=163> */
[C---:B------:R-:W-:Y:S02]  /*ea90*/  ISETP.GT.AND P2, PT, R0.reuse, 0xb1, P1 ;  /* 0x000000b10000780c */ /* 0x040fe40000f44270 */
[----:B------:R-:W-:Y:S01]  /*eaa0*/  ISETP.GT.AND P1, PT, R0, 0xb9, P1 ;  /* 0x000000b90000780c */ /* 0x000fe20000f24270 */
[----:B0-----:R-:W-:Y:S02]  /*eab0*/  @P5 IMAD.MOV.U32 R6, RZ, RZ, R8 ;  /* 0x000000ffff065224 */ /* 0x001fe400078e0008 */
[----:B------:R-:W-:-:S05]  /*eac0*/  @P5 IMAD.MOV.U32 R7, RZ, RZ, R9 ;  /* 0x000000ffff075224 */ /* 0x000fca00078e0009 */
[----:B------:R0:W-:Y:S01]  /*ead0*/  @P5 STG.E.U16 desc[UR44][R6.64+0x160], R112 ;  /* 0x0001607006005986 */ /* 0x0001e2000c10152c */
[C---:B------:R-:W-:Y:S02]  /*eae0*/  ISETP.GT.AND P5, PT, R0.reuse, 0xb0, P0 ;  /* 0x000000b00000780c */ /* 0x040fe400007a4270 */
[----:B------:R-:W-:Y:S01]  /*eaf0*/  ISETP.GT.AND P0, PT, R0, 0xb9, P0 ;  /* 0x000000b90000780c */ /* 0x000fe20000704270 */
[----:B0-----:R-:W-:Y:S02]  /*eb00*/  @P2 IMAD.MOV.U32 R6, RZ, RZ, R8 ;  /* 0x000000ffff062224 */ /* 0x001fe400078e0008 */
[----:B------:R-:W-:-:S05]  /*eb10*/  @P2 IMAD.MOV.U32 R7, RZ, RZ, R9 ;  /* 0x000000ffff072224 */ /* 0x000fca00078e0009 */
[----:B------:R0:W-:Y:S04]  /*eb20*/  @P2 STG.E.U16 desc[UR44][R6.64+0x162], R113 ;  /* 0x0001627106002986 */ /* 0x0001e8000c10152c */
[----:B------:R-:W-:Y:S04]  /*eb30*/  @P5 STG.E.U16 desc[UR44][R4.64+0x160], R114 ;  /* 0x0001607204005986 */ /* 0x000fe8000c10152c */
[----:B------:R-:W-:Y:S01]  /*eb40*/  @P4 STG.E.U16 desc[UR44][R4.64+0x162], R115 ;  /* 0x0001627304004986 */ /* 0x000fe2000c10152c */
[----:B0-----:R-:W-:Y:S02]  /*eb50*/  @P3 IMAD.MOV.U32 R6, RZ, RZ, R8 ;  /* 0x000000ffff063224 */ /* 0x001fe400078e0008 */
[----:B------:R-:W-:-:S05]  /*eb60*/  @P3 IMAD.MOV.U32 R7, RZ, RZ, R9 ;  /* 0x000000ffff073224 */ /* 0x000fca00078e0009 */
[----:B------:R0:W-:Y:S04]  /*eb70*/  @P3 STG.E.U16 desc[UR44][R6.64+0x170], R116 ;  /* 0x0001707406003986 */ /* 0x0001e8000c10152c */
[----:B------:R1:W-:Y:S04]  /*eb80*/  @P1 STG.E.U16 desc[UR44][R8.64+0x172], R117 ;  /* 0x0001727508001986 */ /* 0x0003e8000c10152c */
[----:B------:R1:W-:Y:S01]  /*eb90*/  @P6 STG.E.U16 desc[UR44][R4.64+0x170], R118 ;  /* 0x0001707604006986 */ /* 0x0003e2000c10152c */
[----:B0-----:R-:W-:Y:S01]  /*eba0*/  @P0 MOV R6, R4 ;  /* 0x0000000400060202 */ /* 0x001fe20000000f00 */
[----:B------:R-:W-:-:S05]  /*ebb0*/  @P0 IMAD.MOV.U32 R7, RZ, RZ, R5 ;  /* 0x000000ffff070224 */ /* 0x000fca00078e0005 */
[----:B------:R1:W-:Y:S02]  /*ebc0*/  @P0 STG.E.U16 desc[UR44][R6.64+0x172], R119 ;  /* 0x0001727706000986 */ /* 0x0003e4000c10152c */
.L_x_410:
[----:B------:R-:W-:Y:S05]  /*ebd0*/  BSYNC B0 ;  /* 0x0000000000007941 */ /* 0x000fea0003800000 */
.L_x_28:
[----:B------:R-:W-:Y:S01]  /*ebe0*/  ULDC UR4, c[0x0][0xc] ;  /* 0x0000030000047ab9 */ /* 0x000fe20000000800 */
[----:B------:R-:W-:Y:S01]  /*ebf0*/  ULDC UR5, c[0x0][0x10] ;  /* 0x0000040000057ab9 */ /* 0x000fe20000000800 */
[----:B0-----:R-:W0:Y:S01]  /*ec00*/  LDC R3, c[0x0][0x14] ;  /* 0x00000500ff037b82 */ /* 0x001e220000000800 */
[----:B------:R-:W-:Y:S01]  /*ec10*/  UIMAD.WIDE.U32 UR4, UR4, UR5, URZ ;  /* 0x00000005040472a5 */ /* 0x000fe2000f8e003f */
[----:B------:R-:W-:Y:S01]  /*ec20*/  PRMT R0, RZ, 0x7610, R0 ;  /* 0x00007610ff007816 */ /* 0x000fe20000000000 */
[----:B------:R-:W-:Y:S01]  /*ec30*/  UMOV UR41, 0xffffffff ;  /* 0xffffffff00297882 */ /* 0x000fe20000000000 */
[----:B------:R-:W-:-:S03]  /*ec40*/  UMOV UR42, 0xffffffff ;  /* 0xffffffff002a7882 */ /* 0x000fc60000000000 */
[----:B0-----:R-:W-:-:S04]  /*ec50*/  IMAD.WIDE.U32 R16, R3, UR4, R16 ;  /* 0x0000000403107c25 */ /* 0x001fc8000f8e0010 */
[----:B------:R-:W-:Y:S01]  /*ec60*/  IMAD R3, R3, UR5, RZ ;  /* 0x0000000503037c24 */ /* 0x000fe2000f8e02ff */
[----:B------:R-:W-:Y:S02]  /*ec70*/  ULDC.64 UR4, c[0x0][0x650] ;  /* 0x0001940000047ab9 */ /* 0x000fe40000000a00 */
[----:B------:R-:W-:Y:S01]  /*ec80*/  ISETP.GE.U32.AND P0, PT, R16, UR4, PT ;  /* 0x0000000410007c0c */ /* 0x000fe2000bf06070 */
[----:B------:R-:W-:-:S05]  /*ec90*/  IMAD.IADD R17, R17, 0x1, R3 ;  /* 0x0000000111117824 */ /* 0x000fca00078e0203 */
[----:B------:R-:W-:-:S13]  /*eca0*/  ISETP.GE.U32.AND.EX P0, PT, R17, UR5, PT, P0 ;  /* 0x0000000511007c0c */ /* 0x000fda000bf06100 */
[----:B------:R-:W-:Y:S05]  /*ecb0*/  @P0 BRA `(.L_x_411) ;  /* 0x0000000400880947 */ /* 0x000fea0003800000 */
[----:B------:R-:W0:Y:S01]  /*ecc0*/  S2UR UR6, SR_CTAID.X ;  /* 0x00000000000679c3 */ /* 0x000e220000002500 */
[----:B------:R-:W-:Y:S01]  /*ecd0*/  ULDC.64 UR12, c[0x0][0x628] ;  /* 0x00018a00000c7ab9 */ /* 0x000fe20000000a00 */
[----:B------:R-:W-:Y:S01]  /*ece0*/  ULDC UR4, c[0x0][0x150] ;  /* 0x0000540000047ab9 */ /* 0x000fe20000000800 */
[----:B------:R-:W-:Y:S01]  /*ecf0*/  ISETP.NE.U32.AND P0, PT, RZ, UR12, PT ;  /* 0x0000000cff007c0c */ /* 0x000fe2000bf05070 */
[----:B------:R-:W-:Y:S01]  /*ed00*/  ULDC UR15, c[0x0][0x630] ;  /* 0x00018c00000f7ab9 */ /* 0x000fe20000000800 */
[C---:B------:R-:W-:Y:S01]  /*ed10*/  R2UR UR16, R16.reuse ;  /* 0x00000000101072ca */ /* 0x040fe200000e0000 */
[----:B------:R-:W-:Y:S01]  /*ed20*/  ULDC UR19, c[0x0][0x154] ;  /* 0x0000550000137ab9 */ /* 0x000fe20000000800 */
[----:B------:R-:W-:Y:S01]  /*ed30*/  ISETP.NE.AND.EX P0, PT, RZ, UR13, PT, P0 ;  /* 0x0000000dff007c0c */ /* 0x000fe2000bf05300 */
[----:B------:R-:W1:Y:S01]  /*ed40*/  S2UR UR18, SR_CTAID.Y ;  /* 0x00000000001279c3 */ /* 0x000e620000002600 */
[----:B------:R-:W-:Y:S02]  /*ed50*/  R2UR UR17, R17 ;  /* 0x00000000111172ca */ /* 0x000fe400000e0000 */
[----:B------:R-:W-:-:S02]  /*ed60*/  R2UR UR10, R16 ;  /* 0x00000000100a72ca */ /* 0x000fc400000e0000 */
[----:B------:R-:W-:Y:S02]  /*ed70*/  R2UR UR11, R17 ;  /* 0x00000000110b72ca */ /* 0x000fe400000e0000 */
[----:B0-----:R-:W-:-:S05]  /*ed80*/  I2FP.F32.U32 R0, UR6 ;  /* 0x0000000600007c45 */ /* 0x001fca0008201000 */
[----:B------:R-:W-:-:S04]  /*ed90*/  FMUL R0, R0, UR4 ;  /* 0x0000000400007c20 */ /* 0x000fc80008400000 */
[----:B------:R0:W0:Y:S01]  /*eda0*/  F2I.U32.TRUNC.NTZ R3, R0 ;  /* 0x0000000000037305 */ /* 0x000022000020f000 */
[----:B-1----:R-:W-:Y:S05]  /*edb0*/  @!P0 BRA `(.L_x_412) ;  /* 0x0000000000308947 */ /* 0x002fea0003800000 */
        /* <DEDUP_REMOVED lines=12> */
.L_x_412:
[----:B------:R-:W-:Y:S01]  /*ee80*/  USHF.R.U64 UR42, UR10, UR15, UR11 ;  /* 0x0000000f0a2a7299 */ /* 0x000fe2000800120b */
[----:B0-----:R-:W-:Y:S01]  /*ee90*/  I2FP.F32.U32 R0, UR18 ;  /* 0x0000001200007c45 */ /* 0x001fe20008201000 */
[----:B------:R-:W-:Y:S02]  /*eea0*/  USHF.R.U32.HI UR4, URZ, UR15, UR11 ;  /* 0x0000000f3f047299 */ /* 0x000fe4000801160b */
        /* <DEDUP_REMOVED lines=8> */
[----:B------:R-:W-:Y:S01]  /*ef30*/  UIMAD.WIDE.U32 UR8, UR10, UR12, UR8 ;  /* 0x0000000c0a0872a5 */ /* 0x000fe2000f8e0008 */
[----:B------:R-:W-:Y:S01]  /*ef40*/  R2UR UR12, R3 ;  /* 0x00000000030c72ca */ /* 0x000fe200000e0000 */
[----:B------:R-:W-:Y:S01]  /*ef50*/  UIMAD UR10, UR10, UR13, UR4 ;  /* 0x0000000d0a0a72a4 */ /* 0x000fe2000f8e0204 */
[----:B------:R-:W-:Y:S01]  /*ef60*/  ULDC UR11, c[0x0][0x618] ;  /* 0x00018600000b7ab9 */ /* 0x000fe20000000800 */
[----:B------:R-:W-:Y:S02]  /*ef70*/  ULDC UR21, c[0x0][0x658] ;  /* 0x0001960000157ab9 */ /* 0x000fe40000000800 */
[----:B------:R-:W-:Y:S01]  /*ef80*/  UIADD3 UR9, UR9, UR10, URZ ;  /* 0x0000000a09097290 */ /* 0x000fe2000fffe03f */
[----:B------:R-:W-:Y:S01]  /*ef90*/  UMOV UR15, 0xffffffff ;  /* 0xffffffff000f7882 */ /* 0x000fe20000000000 */
[----:B------:R-:W-:Y:S01]  /*efa0*/  ULDC.64 UR4, c[0x0][0x640] ;  /* 0x0001900000047ab9 */ /* 0x000fe20000000a00 */
[----:B------:R-:W-:Y:S01]  /*efb0*/  USHF.L.U32 UR15, UR15, UR21, URZ ;  /* 0x000000150f0f7299 */ /* 0x000fe2000800063f */
[----:B------:R-:W-:Y:S01]  /*efc0*/  ISETP.NE.U32.AND P0, PT, RZ, UR4, PT ;  /* 0x00000004ff007c0c */ /* 0x000fe2000bf05070 */
[----:B------:R-:W-:-:S02]  /*efd0*/  USHF.R.U64 UR16, UR8, UR11, UR9 ;  /* 0x0000000b08107299 */ /* 0x000fc40008001209 */
[----:B------:R-:W-:Y:S01]  /*efe0*/  USHF.R.U32.HI UR8, URZ, UR11, UR9 ;  /* 0x0000000b3f087299 */ /* 0x000fe20008011609 */
[----:B0-----:R-:W-:Y:S01]  /*eff0*/  R2UR UR14, R0 ;  /* 0x00000000000e72ca */ /* 0x001fe200000e0000 */
[----:B------:R-:W-:Y:S01]  /*f000*/  ULDC UR17, c[0x0][0x608] ;  /* 0x0001820000117ab9 */ /* 0x000fe20000000800 */
[----:B------:R-:W-:Y:S01]  /*f010*/  ULOP3.LUT UR40, URZ, UR15, URZ, 0x33, !UPT ;  /* 0x0000000f3f287292 */ /* 0x000fe2000f8e333f */
[----:B------:R-:W-:Y:S01]  /*f020*/  ISETP.NE.AND.EX P0, PT, RZ, UR5, PT, P0 ;  /* 0x00000005ff007c0c */ /* 0x000fe2000bf05300 */
[----:B------:R-:W-:Y:S02]  /*f030*/  USHF.R.U64 UR15, UR16, UR17, UR8 ;  /* 0x00000011100f7299 */ /* 0x000fe40008001208 */
[----:B------:R-:W-:Y:S02]  /*f040*/  USHF.R.U32.HI UR8, URZ, UR17, UR8 ;  /* 0x000000113f087299 */ /* 0x000fe40008011608 */
[----:B------:R-:W-:Y:S02]  /*f050*/  UIADD3 UR12, -UR12, URZ, URZ ;  /* 0x0000003f0c0c7290 */ /* 0x000fe4000fffe13f */
[----:B------:R-:W-:Y:S01]  /*f060*/  USHF.R.U64 UR17, UR15, UR21, UR8 ;  /* 0x000000150f117299 */ /* 0x000fe20008001208 */
[----:B------:R-:W-:Y:S01]  /*f070*/  UMOV UR19, 0x1 ;  /* 0x0000000100137882 */ /* 0x000fe20000000000 */
[----:B------:R-:W-:Y:S01]  /*f080*/  ULDC UR13, c[0x0][0x144] ;  /* 0x00005100000d7ab9 */ /* 0x000fe20000000800 */
[----:B------:R-:W-:Y:S01]  /*f090*/  ULDC UR7, c[0x0][0x600] ;  /* 0x0001800000077ab9 */ /* 0x000fe20000000800 */
[----:B------:R-:W-:-:S02]  /*f0a0*/  USHF.L.U32 UR24, UR19, UR21, URZ ;  /* 0x0000001513187299 */ /* 0x000fc4000800063f */
[----:B------:R-:W-:Y:S02]  /*f0b0*/  USHF.R.U32.HI UR8, URZ, UR21, UR8 ;  /* 0x000000153f087299 */ /* 0x000fe40008011608 */
[----:B------:R-:W-:Y:S02]  /*f0c0*/  UIMAD UR21, UR13, UR12, UR6 ;  /* 0x0000000c0d1572a4 */ /* 0x000fe4000f8e0206 */
[----:B------:R-:W-:Y:S02]  /*f0d0*/  UIADD3 UR20, UR7, -0x1, URZ ;  /* 0xffffffff07147890 */ /* 0x000fe4000fffe03f */
[----:B------:R-:W-:Y:S01]  /*f0e0*/  UIADD3 UR19, -UR14, URZ, URZ ;  /* 0x0000003f0e137290 */ /* 0x000fe2000fffe13f */
        /* <DEDUP_REMOVED lines=17> */
.L_x_413:
[----:B------:R-:W-:Y:S01]  /*f200*/  UISETP.NE.AND UP0, UPT, UR39, URZ, UPT ;  /* 0x0000003f2700728c */ /* 0x000fe2000bf05270 */
[----:B------:R-:W-:Y:S01]  /*f210*/  IMAD.MOV.U32 R0, RZ, RZ, 0x1 ;  /* 0x00000001ff007424 */ /* 0x000fe200078e00ff */
[----:B------:R-:W-:Y:S02]  /*f220*/  USHF.R.U64 UR4, UR6, UR22, UR8 ;  /* 0x0000001606047299 */ /* 0x000fe40008001208 */
[----:B------:R-:W-:Y:S02]  /*f230*/  ULOP3.LUT UR40, UR15, UR40, URZ, 0xc0, !UPT ;  /* 0x000000280f287292 */ /* 0x000fe4000f8ec03f */
[----:B------:R-:W-:Y:S02]  /*f240*/  UIADD3 UR5, -UR4, URZ, URZ ;  /* 0x0000003f04057290 */ /* 0x000fe4000fffe13f */
[----:B------:R-:W-:Y:S02]  /*f250*/  UIMAD UR40, UR24, UR4, UR40 ;  /* 0x00000004182872a4 */ /* 0x000fe4000f8e0228 */
[----:B------:R-:W-:-:S02]  /*f260*/  ULOP3.LUT UR16, UR16, UR20, URZ, 0xc0, !UPT ;  /* 0x0000001410107292 */ /* 0x000fc4000f8ec03f */
[----:B------:R-:W-:Y:S02]  /*f270*/  @UP0 UIMAD UR21, UR25, UR19, UR18 ;  /* 0x00000013191502a4 */ /* 0x000fe4000f8e0212 */
[----:B------:R-:W-:-:S03]  /*f280*/  UIMAD UR4, UR5, UR23, UR17 ;  /* 0x00000017050472a4 */ /* 0x000fc6000f8e0211 */
[----:B------:R-:W-:Y:S01]  /*f290*/  ULDC UR5, c[0x0][0x610] ;  /* 0x0001840000057ab9 */ /* 0x000fe20000000800 */
[----:B------:R-:W-:Y:S02]  /*f2a0*/  UIMAD UR4, UR4, UR7, UR16 ;  /* 0x00000007040472a4 */ /* 0x000fe4000f8e0210 */
[----:B------:R-:W-:-:S04]  /*f2b0*/  UIMAD UR40, UR40, UR5, UR21 ;  /* 0x00000005282872a4 */ /* 0x000fc8000f8e0215 */
[----:B------:R-:W-:Y:S02]  /*f2c0*/  USEL UR41, UR4, UR40, !UP0 ;  /* 0x0000002804297287 */ /* 0x000fe4000c000000 */
[----:B------:R-:W-:-:S12]  /*f2d0*/  USEL UR40, UR40, UR4, !UP0 ;  /* 0x0000000428287287 */ /* 0x000fd8000c000000 */
.L_x_411:
[----:B------:R-:W-:-:S13]  /*f2e0*/  LOP3.LUT P0, RZ, R0, 0xff, RZ, 0xc0, !PT ;  /* 0x000000ff00ff7812 */ /* 0x000fda000780c0ff */
[----:B------:R-:W-:Y:S05]  /*f2f0*/  @P0 BRA `(.L_x_414) ;  /* 0xffffff1c00640947 */ /* 0x000fea000383ffff */
[----:B------:R-:W-:Y:S05]  /*f300*/  EXIT ;  /* 0x000000000000794d */ /* 0x000fea0003800000 */
.L_x_3:
[----:B------:R-:W-:Y:S01]  /*f310*/  ULDC.64 UR8, c[0x0][0x650] ;  /* 0x0001940000087ab9 */ /* 0x000fe20000000a00 */
[----:B------:R-:W-:Y:S01]  /*f320*/  PRMT R0, RZ, 0x7610, R0 ;  /* 0x00007610ff007816 */ /* 0x000fe20000000000 */
[----:B------:R-:W-:Y:S01]  /*f330*/  IMAD.MOV.U32 R3, RZ, RZ, -0x1 ;  /* 0xffffffffff037424 */ /* 0x000fe200078e00ff */
[----:B------:R-:W-:Y:S01]  /*f340*/  ISETP.GE.U32.AND P0, PT, R16, UR8, PT ;  /* 0x0000000810007c0c */ /* 0x000fe2000bf06070 */
[----:B------:R-:W-:Y:S02]  /*f350*/  IMAD.MOV.U32 R4, RZ, RZ, -0x1 ;  /* 0xffffffffff047424 */ /* 0x000fe400078e00ff */
[----:B------:R-:W-:Y:S01]  /*f360*/  IMAD.MOV.U32 R6, RZ, RZ, -0x1 ;  /* 0xffffffffff067424 */ /* 0x000fe200078e00ff */
[----:B------:R-:W-:-:S13]  /*f370*/  ISETP.GE.U32.AND.EX P0, PT, R17, UR9, PT, P0 ;  /* 0x0000000911007c0c */ /* 0x000fda000bf06100 */
[----:B------:R-:W-:Y:S05]  /*f380*/  @P0 BRA `(.L_x_415) ;  /* 0x00000004008c0947 */ /* 0x000fea0003800000 */
[----:B------:R-:W-:Y:S01]  /*f390*/  I2FP.F32.U32 R0, UR4 ;  /* 0x0000000400007c45 */ /* 0x000fe20008201000 */
[----:B0-----:R-:W-:Y:S01]  /*f3a0*/  ULDC.64 UR16, c[0x0][0x628] ;  /* 0x00018a0000107ab9 */ /* 0x001fe20000000a00 */
        /* <DEDUP_REMOVED lines=24> */
.L_x_416:
        /* <DEDUP_REMOVED lines=24> */
[----:B------:R-:W-:Y:S01]  /*f6b0*/  UMOV UR19, 0x1 ;  /* 0x0000000100137882 */ /* 0x000fe20000000000 */
[----:B------:R-:W-:Y:S01]  /*f6c0*/  ULDC UR20, c[0x0][0x608] ;  /* 0x0001820000147ab9 */ /* 0x000fe20000000800 */
[----:B------:R-:W-:Y:S01]  /*f6d0*/  USHF.L.U32 UR26, UR19, UR23, URZ ;  /* 0x00000017131a7299 */ /* 0x000fe2000800063f */
[----:B------:R-:W-:Y:S01]  /*f6e0*/  ISETP.NE.AND.EX P0, PT, RZ, UR9, PT, P0 ;  /* 0x00000009ff007c0c */ /* 0x000fe2000bf05300 */
[----:B------:R-:W-:Y:S02]  /*f6f0*/  USHF.R.U64 UR19, UR18, UR20, UR11 ;  /* 0x0000001412137299 */ /* 0x000fe4000800120b */
[----:B------:R-:W-:Y:S02]  /*f700*/  USHF.R.U32.HI UR11, URZ, UR20, UR11 ;  /* 0x000000143f0b7299 */ /* 0x000fe4000801160b */
[----:B------:R-:W-:-:S02]  /*f710*/  UIADD3 UR15, -UR15, URZ, URZ ;  /* 0x0000003f0f0f7290 */ /* 0x000fc4000fffe13f */
[----:B------:R-:W-:Y:S01]  /*f720*/  USHF.R.U64 UR20, UR19, UR23, UR11 ;  /* 0x0000001713147299 */ /* 0x000fe2000800120b */
[----:B------:R-:W-:Y:S01]  /*f730*/  ULDC UR16, c[0x0][0x144] ;  /* 0x0000510000107ab9 */ /* 0x000fe20000000800 */
[----:B------:R-:W-:Y:S01]  /*f740*/  ULDC UR6, c[0x0][0x600] ;  /* 0x0001800000067ab9 */ /* 0x000fe20000000800 */
[----:B------:R-:W-:Y:S02]  /*f750*/  USHF.R.U32.HI UR11, URZ, UR23, UR11 ;  /* 0x000000173f0b7299 */ /* 0x000fe4000801160b */
[----:B------:R-:W-:Y:S02]  /*f760*/  UIMAD UR23, UR16, UR15, UR4 ;  /* 0x0000000f101772a4 */ /* 0x000fe4000f8e0204 */
[----:B------:R-:W-:Y:S02]  /*f770*/  UIADD3 UR22, UR6, -0x1, URZ ;  /* 0xffffffff06167890 */ /* 0x000fe4000fffe03f */
[----:B------:R-:W-:Y:S02]  /*f780*/  ULOP3.LUT UR27, URZ, UR13, URZ, 0x33, !UPT ;  /* 0x0000000d3f1b7292 */ /* 0x000fe4000f8e333f */
        /* <DEDUP_REMOVED lines=18> */
.L_x_417:
[----:B------:R-:W-:Y:S01]  /*f8b0*/  UISETP.NE.AND UP0, UPT, UR39, URZ, UPT ;  /* 0x0000003f2700728c */ /* 0x000fe2000bf05270 */
[----:B------:R-:W-:Y:S01]  /*f8c0*/  IMAD.MOV.U32 R0, RZ, RZ, 0x1 ;  /* 0x00000001ff007424 */ /* 0x000fe200078e00ff */
[----:B------:R-:W-:Y:S01]  /*f8d0*/  USHF.R.U64 UR8, UR4, UR24, UR11 ;  /* 0x0000001804087299 */ /* 0x000fe2000800120b */
[----:B------:R-:W-:Y:S01]  /*f8e0*/  MOV R6, UR5 ;  /* 0x0000000500067c02 */ /* 0x000fe20008000f00 */
[----:B------:R-:W-:Y:S02]  /*f8f0*/  ULOP3.LUT UR4, UR19, UR27, URZ, 0xc0, !UPT ;  /* 0x0000001b13047292 */ /* 0x000fe4000f8ec03f */
[----:B------:R-:W-:Y:S02]  /*f900*/  ULOP3.LUT UR18, UR18, UR22, URZ, 0xc0, !UPT ;  /* 0x0000001612127292 */ /* 0x000fe4000f8ec03f */
[----:B------:R-:W-:-:S03]  /*f910*/  UIMAD UR4, UR26, UR8, UR4 ;  /* 0x000000081a0472a4 */ /* 0x000fc6000f8e0204 */
[----:B------:R-:W-:Y:S02]  /*f920*/  @UP0 UIMAD UR23, UR28, UR21, UR7 ;  /* 0x000000151c1702a4 */ /* 0x000fe4000f8e0207 */
[----:B------:R-:W-:-:S03]  /*f930*/  UIADD3 UR7, -UR8, URZ, URZ ;  /* 0x0000003f08077290 */ /* 0x000fc6000fffe13f */
[----:B------:R-:W-:Y:S01]  /*f940*/  ULDC UR8, c[0x0][0x610] ;  /* 0x0001840000087ab9 */ /* 0x000fe20000000800 */
[----:B------:R-:W-:Y:S02]  /*f950*/  UIMAD UR7, UR7, UR25, UR20 ;  /* 0x00000019070772a4 */ /* 0x000fe4000f8e0214 */
[----:B------:R-:W-:Y:S02]  /*f960*/  UIMAD UR4, UR4, UR8, UR23 ;  /* 0x00000008040472a4 */ /* 0x000fe4000f8e0217 */
[----:B------:R-:W-:-:S04]  /*f970*/  UIMAD UR7, UR7, UR6, UR18 ;  /* 0x00000006070772a4 */ /* 0x000fc8000f8e0212 */
[----:B------:R-:W-:Y:S02]  /*f980*/  USEL UR6, UR7, UR4, !UP0 ;  /* 0x0000000407067287 */ /* 0x000fe4000c000000 */
[----:B------:R-:W-:-:S04]  /*f990*/  USEL UR4, UR4, UR7, !UP0 ;  /* 0x0000000704047287 */ /* 0x000fc8000c000000 */
[----:B------:R-:W-:Y:S02]  /*f9a0*/  IMAD.U32 R4, RZ, RZ, UR6 ;  /* 0x00000006ff047e24 */ /* 0x000fe4000f8e00ff */
[----:B------:R-:W-:-:S07]  /*f9b0*/  IMAD.U32 R3, RZ, RZ, UR4 ;  /* 0x00000004ff037e24 */ /* 0x000fce000f8e00ff */
.L_x_415:
[----:B------:R-:W-:-:S08]  /*f9c0*/  NOP ;  /* 0x0000000000007918 */ /* 0x000fd00000000000 */
[----:B------:R-:W1:-:S00]  /*f9d0*/  USETMAXREG.DEALLOC.CTAPOOL 0x28 ;  /* 0x00000028000079c8 */ /* 0x000e4000080e0500 */
[----:B------:R-:W-:-:S13]  /*f9e0*/  ISETP.NE.AND P0, PT, RZ, UR10, PT ;  /* 0x0000000aff007c0c */ /* 0x000fda000bf05270 */
[----:B0-----:R-:W-:Y:S05]  /*f9f0*/  @P0 EXIT ;  /* 0x000000000000094d */ /* 0x001fea0003800000 */
[----:B-1----:R-:W-:Y:S01]  /*fa00*/  LOP3.LUT P0, RZ, R0, 0xff, RZ, 0xc0, !PT ;  /* 0x000000ff00ff7812 */ /* 0x002fe2000780c0ff */
[----:B------:R-:W-:Y:S02]  /*fa10*/  IMAD.MOV.U32 R8, RZ, RZ, 0x1 ;  /* 0x00000001ff087424 */ /* 0x000fe400078e00ff */
[----:B------:R-:W-:-:S10]  /*fa20*/  IMAD.MOV.U32 R0, RZ, RZ, RZ ;  /* 0x000000ffff007224 */ /* 0x000fd400078e00ff */
[----:B------:R-:W-:Y:S05]  /*fa30*/  @!P0 BRA `(.L_x_418) ;  /* 0x0000000c00788947 */ /* 0x000fea0003800000 */
[----:B------:R-:W0:Y:S01]  /*fa40*/  LDC R0, c[0x0][0x28c] ;  /* 0x0000a300ff007b82 */ /* 0x000e220000000800 */
[----:B------:R-:W-:Y:S01]  /*fa50*/  ULDC UR5, c[0x0][0x658] ;  /* 0x0001960000057ab9 */ /* 0x000fe20000000800 */
[----:B------:R-:W-:Y:S01]  /*fa60*/  UMOV UR7, 0xffffffff ;  /* 0xffffffff00077882 */ /* 0x000fe20000000000 */
[----:B------:R-:W-:Y:S01]  /*fa70*/  ULDC UR6, c[0x0][0xc] ;  /* 0x0000030000067ab9 */ /* 0x000fe20000000800 */
[----:B------:R-:W-:Y:S01]  /*fa80*/  USHF.L.U32 UR9, UR7, UR5, URZ ;  /* 0x0000000507097299 */ /* 0x000fe2000800063f */
[C---:B------:R-:W-:Y:S01]  /*fa90*/  LOP3.LUT P3, RZ, R2.reuse, 0x7f, RZ, 0xc0, !PT ;  /* 0x0000007f02ff7812 */ /* 0x040fe2000786c0ff */
[----:B------:R-:W-:Y:S01]  /*faa0*/  UMOV UR8, 0x1 ;  /* 0x0000000100087882 */ /* 0x000fe20000000000 */
[----:B------:R-:W-:Y:S01]  /*fab0*/  ULDC UR7, c[0x0][0x10] ;  /* 0x0000040000077ab9 */ /* 0x000fe20000000800 */
[----:B------:R-:W-:Y:S01]  /*fac0*/  USHF.L.U32 UR5, UR8, UR5, URZ ;  /* 0x0000000508057299 */ /* 0x000fe2000800063f */
[----:B------:R-:W-:Y:S01]  /*fad0*/  LOP3.LUT P0, RZ, R2, 0x1f, RZ, 0xc0, !PT ;  /* 0x0000001f02ff7812 */ /* 0x000fe2000780c0ff */
[----:B------:R-:W-:Y:S01]  /*fae0*/  UIMAD.WIDE.U32 UR6, UR6, UR7, URZ ;  /* 0x00000007060672a5 */ /* 0x000fe2000f8e003f */
[----:B------:R-:W-:Y:S01]  /*faf0*/  BSSY B0, `(.L_x_418) ;  /* 0x00000d2000007945 */ /* 0x000fe20003800000 */
[----:B------:R-:W-:Y:S01]  /*fb00*/  ULDC UR8, c[0x0][0x14] ;  /* 0x0000050000087ab9 */ /* 0x000fe20000000800 */
[----:B------:R-:W-:Y:S01]  /*fb10*/  IMAD.MOV.U32 R10, RZ, RZ, 0x1 ;  /* 0x00000001ff0a7424 */ /* 0x000fe200078e00ff */
[----:B------:R-:W-:Y:S01]  /*fb20*/  UIMAD.WIDE.U32 UR30, UR6, UR8, URZ ;  /* 0x00000008061e72a5 */ /* 0x000fe2000f8e003f */
[----:B------:R-:W-:Y:S01]  /*fb30*/  PLOP3.LUT P0, PT, P0, P3, PT, 0x8a, 0x0 ;  /* 0x000000000000781c */ /* 0x000fe20000707172 */
[----:B------:R-:W-:Y:S01]  /*fb40*/  UIMAD UR7, UR7, UR8, URZ ;  /* 0x00000008070772a4 */ /* 0x000fe2000f8e023f */
[----:B------:R-:W-:Y:S01]  /*fb50*/  IMAD.MOV.U32 R8, RZ, RZ, 0x1 ;  /* 0x00000001ff087424 */ /* 0x000fe200078e00ff */
[----:B------:R-:W-:Y:S01]  /*fb60*/  ULDC UR4, c[0x0][0x600] ;  /* 0x0001800000047ab9 */ /* 0x000fe20000000800 */
[----:B------:R-:W-:-:S02]  /*fb70*/  ULOP3.LUT UR13, UR38, 0x2, URZ, 0xfc, !UPT ;  /* 0x00000002260d7892 */ /* 0x000fc4000f8efc3f */
[----:B------:R-:W-:Y:S02]  /*fb80*/  UIADD3 UR4, UR4, -0x1, URZ ;  /* 0xffffffff04047890 */ /* 0x000fe4000fffe03f */
[----:B------:R-:W-:Y:S01]  /*fb90*/  ULOP3.LUT UR6, URZ, UR9, URZ, 0x33, !UPT ;  /* 0x000000093f067292 */ /* 0x000fe2000f8e333f */
[----:B0-----:R-:W-:Y:S01]  /*fba0*/  VIADD R0, R0, 0x7f ;  /* 0x0000007f00007836 */ /* 0x001fe20000000000 */
[----:B------:R-:W-:Y:S01]  /*fbb0*/  UIADD3 UR7, UR31, UR7, URZ ;  /* 0x000000071f077290 */ /* 0x000fe2000fffe03f */
[----:B------:R-:W-:-:S03]  /*fbc0*/  ULDC.64 UR40, c[0x0][0x198] ;  /* 0x0000660000287ab9 */ /* 0x000fc60000000a00 */
[----:B------:R-:W-:-:S04]  /*fbd0*/  SHF.R.S32.HI R5, RZ, 0x1f, R0 ;  /* 0x0000001fff057819 */ /* 0x000fc80000011400 */
[----:B------:R-:W-:Y:S02]  /*fbe0*/  LEA.HI R5, R5, R0, RZ, 0x7 ;  /* 0x0000000005057211 */ /* 0x000fe400078f38ff */
[----:B------:R-:W-:Y:S02]  /*fbf0*/  MOV R0, RZ ;  /* 0x000000ff00007202 */ /* 0x000fe40000000f00 */
[----:B------:R-:W-:-:S05]  /*fc00*/  SHF.R.S32.HI R11, RZ, 0x7, R5 ;  /* 0x00000007ff0b7819 */ /* 0x000fca0000011405 */
[----:B------:R-:W-:-:S07]  /*fc10*/  VIADD R9, R11, 0x1 ;  /* 0x000000010b097836 */ /* 0x000fce0000000000 */
.L_x_430:
[----:B------:R-:W-:-:S03]  /*fc20*/  UMOV UR8, 0xffffffff ;  /* 0xffffffff00087882 */ /* 0x000fc60000000000 */
[----:B------:R-:W-:Y:S05]  /*fc30*/  BRA.DIV UR8, `(.L_x_419) ;  /* 0x0000000e08a07947 */ /* 0x000fea000b800000 */
[----:B------:R-:W-:-:S13]  /*fc40*/  ELECT P6, URZ, PT ;  /* 0x00000000003f782f */ /* 0x000fda00038c0000 */
.L_x_439:
[----:B------:R-:W0:Y:S01]  /*fc50*/  LDC R2, c[0x0][0x28c] ;  /* 0x0000a300ff027b82 */ /* 0x000e220000000800 */
[----:B------:R-:W-:Y:S01]  /*fc60*/  BSSY B1, `(.L_x_420) ;  /* 0x0000044000017945 */ /* 0x000fe20003800000 */
[----:B0-----:R-:W-:-:S13]  /*fc70*/  ISETP.LT.OR P6, PT, R2, 0x1, !P6 ;  /* 0x000000010200780c */ /* 0x001fda00077c1670 */
[----:B------:R-:W-:Y:S05]  /*fc80*/  @P6 BRA `(.L_x_421) ;  /* 0x0000000400046947 */ /* 0x000fea0003800000 */
[----:B------:R-:W-:Y:S02]  /*fc90*/  IMAD.SHL.U32 R13, R3, 0x100, RZ ;  /* 0x00000100030d7824 */ /* 0x000fe400078e00ff */
[----:B------:R-:W-:Y:S02]  /*fca0*/  IMAD R14, R4, 0xc0, RZ ;  /* 0x000000c0040e7824 */ /* 0x000fe400078e02ff */
[----:B------:R-:W-:Y:S02]  /*fcb0*/  IMAD.MOV.U32 R18, RZ, RZ, RZ ;  /* 0x000000ffff127224 */ /* 0x000fe400078e00ff */
[----:B------:R-:W-:Y:S02]  /*fcc0*/  IMAD.MOV.U32 R2, RZ, RZ, R9 ;  /* 0x000000ffff027224 */ /* 0x000fe400078e0009 */
[----:B------:R-:W-:Y:S02]  /*fcd0*/  IMAD.MOV.U32 R3, RZ, RZ, R8 ;  /* 0x000000ffff037224 */ /* 0x000fe400078e0008 */
[----:B------:R-:W-:-:S07]  /*fce0*/  IMAD.MOV.U32 R4, RZ, RZ, R0 ;  /* 0x000000ffff047224 */ /* 0x000fce00078e0000 */
.L_x_425:
[----:B------:R-:W0:Y:S01]  /*fcf0*/  S2R R12, SR_CgaCtaId ;  /* 0x00000000000c7919 */ /* 0x000e220000008800 */
[----:B------:R-:W-:Y:S01]  /*fd00*/  MOV R5, 0x400 ;  /* 0x0000040000057802 */ /* 0x000fe20000000f00 */
[----:B------:R-:W1:Y:S03]  /*fd10*/  @!P3 LDC R7, c[0x0][0x500] ;  /* 0x00014000ff07bb82 */ /* 0x000e660000000800 */
[----:B0-----:R-:W-:Y:S02]  /*fd20*/  LEA R15, R12, R5, 0x18 ;  /* 0x000000050c0f7211 */ /* 0x001fe400078ec0ff */
[----:B------:R-:W-:-:S03]  /*fd30*/  SHF.L.U32 R5, R3, 0x1f, RZ ;  /* 0x0000001f03057819 */ /* 0x000fc600000006ff */
[----:B------:R-:W-:-:S04]  /*fd40*/  IMAD R12, R4, 0x8, R15 ;  /* 0x00000008040c7824 */ /* 0x000fc800078e020f */
[----:B------:R-:W0:Y:S02]  /*fd50*/  SYNCS.PHASECHK.TRANS64.TRYWAIT P1, [R12+URZ+0x10], R5 ;  /* 0x000010050c0075a7 */ /* 0x000e24000802017f */
[----:B01----:R-:W-:Y:S05]  /*fd60*/  @!P1 BRA `(.L_x_422) ;  /* 0x0000000c00749947 */ /* 0x003fea0003800000 */
.L_x_440:
[----:B------:R-:W-:Y:S01]  /*fd70*/  UPRMT UR8, UR13, 0x9910, URZ ;  /* 0x000099100d087896 */ /* 0x000fe2000800003f */
[----:B------:R1:W-:Y:S03]  /*fd80*/  @!P3 SYNCS.ARRIVE.TRANS64 RZ, [R12+URZ], R7 ;  /* 0x000000070cffb9a7 */ /* 0x0003e6000800003f */
[----:B------:R-:W-:-:S06]  /*fd90*/  UISETP.NE.AND UP0, UPT, UR8, 0x2, UPT ;  /* 0x000000020800788c */ /* 0x000fcc000bf05270 */
[----:B------:R-:W-:-:S13]  /*fda0*/  PLOP3.LUT P1, PT, PT, PT, UP0, 0x80, 0x0 ;  /* 0x000000000000781c */ /* 0x000fda0003f2f008 */
[----:B-1----:R-:W-:Y:S05]  /*fdb0*/  @P1 BRA `(.L_x_423) ;  /* 0x0000000000041947 */ /* 0x002fea0003800000 */
[----:B------:R-:W-:Y:S01]  /*fdc0*/  BPT.TRAP 0x1 ;  /* 0x000000040000795c */ /* 0x000fe20000300000 */
.L_x_423:
[----:B------:R-:W-:Y:S05]  /*fdd0*/  @P0 BRA `(.L_x_424) ;  /* 0x0000000000040947 */ /* 0x000fea0003800000 */
[----:B------:R-:W-:Y:S01]  /*fde0*/  BPT.TRAP 0x1 ;  /* 0x000000040000795c */ /* 0x000fe20000300000 */
.L_x_424:
[C---:B0-----:R-:W-:Y:S01]  /*fdf0*/  LEA R5, R4.reuse, R15, 0x10 ;  /* 0x0000000f04057211 */ /* 0x041fe200078e80ff */
[----:B------:R-:W-:Y:S01]  /*fe00*/  IMAD R15, R4, 0xc000, R15 ;  /* 0x0000c000040f7824 */ /* 0x000fe200078e020f */
[----:B------:R-:W-:Y:S01]  /*fe10*/  R2UR UR34, R18 ;  /* 0x00000000122272ca */ /* 0x000fe200000e0000 */
[----:B------:R-:W-:Y:S01]  /*fe20*/  VIADD R2, R2, 0xffffffff ;  /* 0xffffffff02027836 */ /* 0x000fe20000000000 */
[----:B------:R-:W-:Y:S01]  /*fe30*/  R2UR UR24, R5 ;  /* 0x00000000051872ca */ /* 0x000fe200000e0000 */
[----:B------:R-:W-:Y:S01]  /*fe40*/  UIADD3 UR14, UP0, UR40, 0xf0, URZ ;  /* 0x000000f0280e7890 */ /* 0x000fe2000ff1e03f */
[----:B------:R-:W-:Y:S01]  /*fe50*/  R2UR UR8, R15 ;  /* 0x000000000f0872ca */ /* 0x000fe200000e0000 */
[----:B------:R-:W-:Y:S01]  /*fe60*/  UIADD3 UR42, UP1, UR40, 0x1f0, URZ ;  /* 0x000001f0282a7890 */ /* 0x000fe2000ff3e03f */
[----:B------:R-:W-:Y:S01]  /*fe70*/  R2UR UR33, R12 ;  /* 0x000000000c2172ca */ /* 0x000fe200000e0000 */
[----:B------:R-:W-:Y:S01]  /*fe80*/  UIADD3.X UR15, URZ, UR41, URZ, UP0, !UPT ;  /* 0x000000293f0f7290 */ /* 0x000fe200087fe43f */
[----:B------:R-:W-:Y:S01]  /*fe90*/  R2UR UR36, R6 ;  /* 0x00000000062472ca */ /* 0x000fe200000e0000 */
[----:B------:R-:W-:Y:S01]  /*fea0*/  UIADD3.X UR43, URZ, UR41, URZ, UP1, !UPT ;  /* 0x000000293f2b7290 */ /* 0x000fe20008ffe43f */
[----:B------:R-:W-:Y:S01]  /*feb0*/  R2UR UR35, R13 ;  /* 0x000000000d2372ca */ /* 0x000fe200000e0000 */
[----:B------:R-:W-:Y:S01]  /*fec0*/  VIADD R4, R4, 0x1 ;  /* 0x0000000104047836 */ /* 0x000fe20000000000 */
[----:B------:R-:W-:Y:S01]  /*fed0*/  R2UR UR19, R14 ;  /* 0x000000000e1372ca */ /* 0x000fe200000e0000 */
[----:B------:R-:W-:Y:S01]  /*fee0*/  UIADD3 UR26, UR34, 0x40, URZ ;  /* 0x00000040221a7890 */ /* 0x000fe2000fffe03f */
[----:B------:R-:W-:Y:S01]  /*fef0*/  ISETP.GT.AND P2, PT, R2, 0x1, PT ;  /* 0x000000010200780c */ /* 0x000fe20003f44270 */
[----:B------:R-:W-:Y:S01]  /*ff00*/  UIADD3 UR32, UR24, 0x100, URZ ;  /* 0x0000010018207890 */ /* 0x000fe2000fffe03f */
[----:B------:R-:W-:Y:S01]  /*ff10*/  ISETP.NE.AND P1, PT, R4, 0x2, PT ;  /* 0x000000020400780c */ /* 0x000fe20003f25270 */
[----:B------:R-:W-:Y:S01]  /*ff20*/  UIADD3 UR24, UR24, 0x8100, URZ ;  /* 0x0000810018187890 */ /* 0x000fe2000fffe03f */
[----:B------:R-:W-:Y:S01]  /*ff30*/  VIADD R18, R18, 0x80 ;  /* 0x0000008012127836 */ /* 0x000fe20000000000 */
[----:B------:R-:W-:Y:S01]  /*ff40*/  UIADD3 UR16, UR8, 0x20100, URZ ;  /* 0x0002010008107890 */ /* 0x000fe2000fffe03f */
[----:B------:R-:W-:Y:S01]  /*ff50*/  SEL R12, RZ, 0x1, P1 ;  /* 0x00000001ff0c7807 */ /* 0x000fe20000800000 */
[----:B------:R-:W-:Y:S01]  /*ff60*/  UIADD3 UR8, UR8, 0x26100, URZ ;  /* 0x0002610008087890 */ /* 0x000fe2000fffe03f */
[----:B------:R-:W-:Y:S01]  /*ff70*/  SEL R4, R4, RZ, P1 ;  /* 0x000000ff04047207 */ /* 0x000fe20000800000 */
[----:B------:R-:W-:Y:S01]  /*ff80*/  UMOV UR22, 0x0 ;  /* 0x0000000000167882 */ /* 0x000fe20000000000 */
[----:B------:R-:W-:Y:S01]  /*ff90*/  UMOV UR23, 0x10000000 ;  /* 0x1000000000177882 */ /* 0x000fe20000000000 */
[----:B------:R-:W-:Y:S01]  /*ffa0*/  UMOV UR25, UR33 ;  /* 0x0000002100197c82 */ /* 0x000fe20008000000 */
[----:B------:R-:W-:Y:S01]  /*ffb0*/  UMOV UR28, UR36 ;  /* 0x00000024001c7c82 */ /* 0x000fe20008000000 */
[----:B------:R-:W-:Y:S01]  /*ffc0*/  UMOV UR27, UR35 ;  /* 0x00000023001b7c82 */ /* 0x000fe20008000000 */
[----:B------:R-:W-:Y:S01]  /*ffd0*/  UMOV UR17, UR33 ;  /* 0x0000002100117c82 */ /* 0x000fe20008000000 */
[----:B------:R-:W-:Y:S01]  /*ffe0*/  UMOV UR18, UR34 ;  /* 0x0000002200127c82 */ /* 0x000fe20008000000 */
[----:B------:R-:W-:Y:S01]  /*fff0*/  UMOV UR20, UR36 ;  /* 0x0000002400147c82 */ /* 0x000fe20008000000 */
[----:B------:R0:W-:Y:S01]  /*10000*/  UTMALDG.3D [UR32], [UR14], desc[UR22] ;  /* 0x000016200e0075b4 */ /* 0x0001e20008011000 */
[----:B------:R-:W-:Y:S01]  /*10010*/  UMOV UR9, UR33 ;  /* 0x0000002100097c82 */ /* 0x000fe20008000000 */
[----:B------:R-:W-:Y:S01]  /*10020*/  UMOV UR11, UR19 ;  /* 0x00000013000b7c82 */ /* 0x000fe20008000000 */
[----:B------:R-:W-:Y:S01]  /*10030*/  UMOV UR12, UR36 ;  /* 0x00000024000c7c82 */ /* 0x000fe20008000000 */
[----:B------:R-:W-:Y:S01]  /*10040*/  UMOV UR10, UR26 ;  /* 0x0000001a000a7c82 */ /* 0x000fe20008000000 */
[----:B------:R-:W-:Y:S01]  /*10050*/  LOP3.LUT R3, R3, R12, RZ, 0x3c, !PT ;  /* 0x0000000c03037212 */ /* 0x000fe200078e3cff */
[----:B------:R0:W-:Y:S01]  /*10060*/  UTMALDG.3D [UR24], [UR14], desc[UR22] ;  /* 0x000016180e0075b4 */ /* 0x0001e20008011000 */
[----:B------:R0:W-:Y:S01]  /*10070*/  UTMALDG.3D [UR16], [UR42], desc[UR22] ;  /* 0x000016102a0075b4 */ /* 0x0001e20008011000 */
[----:B------:R0:W-:Y:S02]  /*10080*/  UTMALDG.3D [UR8], [UR42], desc[UR22] ;  /* 0x000016082a0075b4 */ /* 0x0001e40008011000 */
[----:B0-----:R-:W-:Y:S05]  /*10090*/  @P2 BRA `(.L_x_425) ;  /* 0xfffffffc00142947 */ /* 0x001fea000383ffff */
.L_x_421:
[----:B------:R-:W-:Y:S05]  /*100a0*/  BSYNC B1 ;  /* 0x0000000000017941 */ /* 0x000fea0003800000 */
.L_x_420:
[----:B------:R-:W-:Y:S01]  /*100b0*/  LOP3.LUT P2, RZ, R10, 0xff, RZ, 0xc0, !PT ;  /* 0x000000ff0aff7812 */ /* 0x000fe2000784c0ff */
[C---:B------:R-:W-:Y:S01]  /*100c0*/  IMAD.IADD R0, R11.reuse, 0x1, R0 ;  /* 0x000000010b007824 */ /* 0x040fe200078e0200 */
[----:B------:R-:W-:Y:S01]  /*100d0*/  IADD3 R16, P4, R16, UR30, RZ ;  /* 0x0000001e10107c10 */ /* 0x000fe2000ff9e0ff */
[----:B------:R-:W-:Y:S01]  /*100e0*/  ULDC.64 UR8, c[0x0][0x650] ;  /* 0x0001940000087ab9 */ /* 0x000fe20000000a00 */
[----:B------:R-:W-:Y:S01]  /*100f0*/  BSSY B1, `(.L_x_426) ;  /* 0x000006f000017945 */ /* 0x000fe20003800000 */
[----:B------:R-:W-:Y:S01]  /*10100*/  IMAD.MOV.U32 R6, RZ, RZ, -0x1 ;  /* 0xffffffffff067424 */ /* 0x000fe200078e00ff */
[----:B------:R-:W-:Y:S02]  /*10110*/  ISETP.GT.U32.AND P1, PT, R0, 0x1, PT ;  /* 0x000000010000780c */ /* 0x000fe40003f24070 */
[----:B------:R-:W-:Y:S02]  /*10120*/  SHF.R.U32.HI R2, RZ, 0x1, R0 ;  /* 0x00000001ff027819 */ /* 0x000fe40000011600 */
[----:B------:R-:W-:-:S02]  /*10130*/  ISETP.LT.U32.AND P1, PT, R11, 0x2, P1 ;  /* 0x000000020b00780c */ /* 0x000fc40000f21070 */
[----:B------:R-:W-:Y:S01]  /*10140*/  IADD3.X R17, R17, UR7, RZ, P4, !PT ;  /* 0x0000000711117c10 */ /* 0x000fe2000a7fe4ff */
[----:B------:R-:W0:Y:S01]  /*10150*/  @P2 S2R R4, SR_CgaCtaId ;  /* 0x0000000000042919 */ /* 0x000e220000008800 */
[----:B------:R-:W-:Y:S02]  /*10160*/  @P2 MOV R3, 0x400 ;  /* 0x0000040000032802 */ /* 0x000fe40000000f00 */
[----:B------:R-:W-:Y:S02]  /*10170*/  ISETP.GE.U32.AND P4, PT, R16, UR8, PT ;  /* 0x0000000810007c0c */ /* 0x000fe4000bf86070 */
[----:B------:R-:W-:Y:S02]  /*10180*/  LOP3.LUT R2, R2, 0x1, RZ, 0xc0, !PT ;  /* 0x0000000102027812 */ /* 0x000fe400078ec0ff */
[----:B------:R-:W-:Y:S02]  /*10190*/  LOP3.LUT R0, R0, 0x1, RZ, 0xc0, !PT ;  /* 0x0000000100007812 */ /* 0x000fe400078ec0ff */
[----:B------:R-:W-:-:S02]  /*101a0*/  PRMT R10, RZ, 0x7610, R10 ;  /* 0x00007610ff0a7816 */ /* 0x000fc4000000000a */
[----:B0-----:R-:W-:Y:S01]  /*101b0*/  @P2 LEA R3, R4, R3, 0x18 ;  /* 0x0000000304032211 */ /* 0x001fe200078ec0ff */
[----:B------:R-:W-:-:S03]  /*101c0*/  IMAD.MOV.U32 R4, RZ, RZ, -0x1 ;  /* 0xffffffffff047424 */ /* 0x000fc600078e00ff */
[----:B------:R0:W-:Y:S01]  /*101d0*/  @P2 SYNCS.ARRIVE.TRANS64.A1T0 RZ, [R3+URZ+0x38], RZ ;  /* 0x000038ff03ff29a7 */ /* 0x0001e2000810003f */
[----:B------:R-:W-:-:S04]  /*101e0*/  ISETP.NE.U32.AND P2, PT, R2, 0x1, PT ;  /* 0x000000010200780c */ /* 0x000fc80003f45070 */
[----:B------:R-:W-:Y:S02]  /*101f0*/  ISETP.GT.U32.AND P2, PT, R11, 0x1, !P2 ;  /* 0x000000010b00780c */ /* 0x000fe40005744070 */
[----:B0-----:R-:W-:Y:S02]  /*10200*/  SEL R3, RZ, 0x1, !P1 ;  /* 0x00000001ff037807 */ /* 0x001fe40004800000 */
[----:B------:R-:W-:Y:S02]  /*10210*/  ISETP.GE.U32.AND.EX P1, PT, R17, UR9, PT, P4 ;  /* 0x0000000911007c0c */ /* 0x000fe4000bf26140 */
[----:B------:R-:W-:-:S04]  /*10220*/  SEL R2, RZ, 0x1, !P2 ;  /* 0x00000001ff027807 */ /* 0x000fc80005000000 */
[----:B------:R-:W-:Y:S01]  /*10230*/  LOP3.LUT R8, R2, R8, R3, 0x96, !PT ;  /* 0x0000000802087212 */ /* 0x000fe200078e9603 */
[----:B------:R-:W-:Y:S01]  /*10240*/  IMAD.MOV.U32 R3, RZ, RZ, -0x1 ;  /* 0xffffffffff037424 */ /* 0x000fe200078e00ff */
[----:B------:R-:W-:-:S05]  /*10250*/  PRMT R2, RZ, 0x7610, R2 ;  /* 0x00007610ff027816 */ /* 0x000fca0000000002 */
[----:B------:R-:W-:Y:S05]  /*10260*/  @P1 BRA `(.L_x_427) ;  /* 0x00000004005c1947 */ /* 0x000fea0003800000 */
[----:B------:R-:W-:Y:S01]  /*10270*/  ULDC.64 UR8, c[0x0][0x628] ;  /* 0x00018a0000087ab9 */ /* 0x000fe20000000a00 */
[----:B------:R-:W0:Y:S01]  /*10280*/  S2R R13, SR_CTAID.X ;  /* 0x00000000000d7919 */ /* 0x000e220000002500 */
[----:B------:R-:W-:Y:S01]  /*10290*/  ISETP.NE.U32.AND P1, PT, RZ, UR8, PT ;  /* 0x00000008ff007c0c */ /* 0x000fe2000bf25070 */
[----:B------:R-:W-:Y:S01]  /*102a0*/  ULDC UR11, c[0x0][0x630] ;  /* 0x00018c00000b7ab9 */ /* 0x000fe20000000800 */
[----:B------:R-:W-:Y:S01]  /*102b0*/  MOV R2, R16 ;  /* 0x0000001000027202 */ /* 0x000fe20000000f00 */
[----:B------:R-:W1:Y:S01]  /*102c0*/  S2R R12, SR_CTAID.Y ;  /* 0x00000000000c7919 */ /* 0x000e620000002600 */
[----:B------:R-:W-:Y:S01]  /*102d0*/  ISETP.NE.AND.EX P1, PT, RZ, UR9, PT, P1 ;  /* 0x00000009ff007c0c */ /* 0x000fe2000bf25310 */
[----:B------:R-:W-:-:S12]  /*102e0*/  IMAD.MOV.U32 R3, RZ, RZ, R17 ;  /* 0x000000ffff037224 */ /* 0x000fd800078e0011 */
[----:B------:R-:W-:Y:S05]  /*102f0*/  @!P1 BRA `(.L_x_428) ;  /* 0x0000000000289947 */ /* 0x000fea0003800000 */
[----:B------:R-:W-:Y:S02]  /*10300*/  ULDC UR10, c[0x0][0x634] ;  /* 0x00018d00000a7ab9 */ /* 0x000fe40000000800 */
[----:B------:R-:W-:-:S05]  /*10310*/  IADD3 R7, P1, R16, UR10, RZ ;  /* 0x0000000a10077c10 */ /* 0x000fca000ff3e0ff */
[----:B------:R-:W-:-:S04]  /*10320*/  IMAD.X R15, RZ, RZ, R17, P1 ;  /* 0x000000ffff0f7224 */ /* 0x000fc800008e0611 */
[----:B------:R-:W-:-:S04]  /*10330*/  IMAD.WIDE.U32 R4, R15, UR8, RZ ;  /* 0x000000080f047c25 */ /* 0x000fc8000f8e00ff */
[----:B------:R-:W-:-:S04]  /*10340*/  IMAD.WIDE.U32 R4, P1, R7, UR9, R4 ;  /* 0x0000000907047c25 */ /* 0x000fc8000f820004 */
[----:B------:R-:W-:-:S04]  /*10350*/  IMAD.WIDE.U32 R6, R7, UR8, RZ ;  /* 0x0000000807067c25 */ /* 0x000fc8000f8e00ff */
[----:B------:R-:W-:Y:S01]  /*10360*/  IMAD.X R3, RZ, RZ, RZ, P1 ;  /* 0x000000ffff037224 */ /* 0x000fe200008e06ff */
[----:B------:R-:W-:Y:S01]  /*10370*/  IADD3 RZ, P1, R7, R4, RZ ;  /* 0x0000000407ff7210 */ /* 0x000fe20007f3e0ff */
[----:B------:R-:W-:-:S04]  /*10380*/  IMAD.MOV.U32 R2, RZ, RZ, R5 ;  /* 0x000000ffff027224 */ /* 0x000fc800078e0005 */
[----:B------:R-:W-:-:S08]  /*10390*/  IMAD.WIDE.U32.X R2, R15, UR9, R2, P1 ;  /* 0x000000090f027c25 */ /* 0x000fd000088e0402 */
.L_x_428:
[--C-:B------:R-:W-:Y:S01]  /*103a0*/  SHF.R.U64 R6, R2, UR11, R3.reuse ;  /* 0x0000000b02067c19 */ /* 0x100fe20008001203 */
[----:B------:R-:W-:Y:S01]  /*103b0*/  ULDC.64 UR8, c[0x0][0x620] ;  /* 0x0001880000087ab9 */ /* 0x000fe20000000a00 */
[----:B------:R-:W-:Y:S01]  /*103c0*/  SHF.R.U32.HI R2, RZ, UR11, R3 ;  /* 0x0000000bff027c19 */ /* 0x000fe20008011603 */
[----:B------:R-:W2:Y:S01]  /*103d0*/  LDC R20, c[0x0][0x144] ;  /* 0x00005100ff147b82 */ /* 0x000ea20000000800 */
[----:B------:R-:W-:Y:S01]  /*103e0*/  IADD3 R5, P1, RZ, -R6, RZ ;  /* 0x80000006ff057210 */ /* 0x000fe20007f3e0ff */
[----:B------:R-:W-:Y:S01]  /*103f0*/  ULDC.64 UR14, c[0x0][0x640] ;  /* 0x00019000000e7ab9 */ /* 0x000fe20000000a00 */
[----:B------:R-:W-:Y:S01]  /*10400*/  ULDC UR10, c[0x0][0x608] ;  /* 0x00018200000a7ab9 */ /* 0x000fe20000000800 */
[----:B------:R-:W-:Y:S02]  /*10410*/  UISETP.NE.AND UP0, UPT, UR39, URZ, UPT ;  /* 0x0000003f2700728c */ /* 0x000fe4000bf05270 */
[----:B------:R-:W-:Y:S01]  /*10420*/  IMAD.X R2, RZ, RZ, ~R2, P1 ;  /* 0x000000ffff027224 */ /* 0x000fe200008e0e02 */
[----:B------:R-:W-:Y:S01]  /*10430*/  ISETP.NE.U32.AND P1, PT, RZ, UR14, PT ;  /* 0x0000000eff007c0c */ /* 0x000fe2000bf25070 */
[----:B------:R-:W3:Y:S02]  /*10440*/  LDC R15, c[0x0][0x148] ;  /* 0x00005200ff0f7b82 */ /* 0x000ee40000000800 */
[----:B------:R-:W-:Y:S01]  /*10450*/  IMAD R4, R2, UR8, RZ ;  /* 0x0000000802047c24 */ /* 0x000fe2000f8e02ff */
[----:B------:R-:W-:Y:S01]  /*10460*/  ISETP.NE.AND.EX P1, PT, RZ, UR15, PT, P1 ;  /* 0x0000000fff007c0c */ /* 0x000fe2000bf25310 */
[----:B------:R-:W-:Y:S01]  /*10470*/  IMAD.WIDE.U32 R2, R5, UR8, R16 ;  /* 0x0000000805027c25 */ /* 0x000fe2000f8e0010 */
[----:B------:R-:W-:Y:S01]  /*10480*/  ULDC UR8, c[0x0][0x150] ;  /* 0x0000540000087ab9 */ /* 0x000fe20000000800 */
[----:B------:R-:W-:-:S02]  /*10490*/  PLOP3.LUT P2, PT, PT, PT, UP0, 0x80, 0x0 ;  /* 0x000000000000781c */ /* 0x000fc40003f4f008 */
[----:B------:R-:W-:Y:S01]  /*104a0*/  IMAD R5, R5, UR9, R4 ;  /* 0x0000000905057c24 */ /* 0x000fe2000f8e0204 */
[----:B0-----:R-:W-:Y:S01]  /*104b0*/  I2FP.F32.U32 R4, R13 ;  /* 0x0000000d00047245 */ /* 0x001fe20000201000 */
[----:B------:R-:W-:Y:S02]  /*104c0*/  ULDC UR9, c[0x0][0x154] ;  /* 0x0000550000097ab9 */ /* 0x000fe40000000800 */
[----:B------:R-:W-:Y:S02]  /*104d0*/  IMAD.IADD R3, R3, 0x1, R5 ;  /* 0x0000000103037824 */ /* 0x000fe400078e0205 */
[----:B------:R-:W-:Y:S01]  /*104e0*/  FMUL R4, R4, UR8 ;  /* 0x0000000804047c20 */ /* 0x000fe20008400000 */
[----:B------:R-:W-:Y:S02]  /*104f0*/  ULDC UR8, c[0x0][0x618] ;  /* 0x0001860000087ab9 */ /* 0x000fe40000000800 */
[--C-:B------:R-:W-:Y:S02]  /*10500*/  SHF.R.U64 R7, R2, UR8, R3.reuse ;  /* 0x0000000802077c19 */ /* 0x100fe40008001203 */
[----:B-1----:R-:W-:Y:S01]  /*10510*/  I2FP.F32.U32 R2, R12 ;  /* 0x0000000c00027245 */ /* 0x002fe20000201000 */
[----:B------:R-:W0:Y:S04]  /*10520*/  F2I.U32.TRUNC.NTZ R4, R4 ;  /* 0x0000000400047305 */ /* 0x000e28000020f000 */
[----:B------:R-:W-:Y:S01]  /*10530*/  FMUL R5, R2, UR9 ;  /* 0x0000000902057c20 */ /* 0x000fe20008400000 */
[----:B------:R-:W-:Y:S01]  /*10540*/  SHF.R.U32.HI R2, RZ, UR8, R3 ;  /* 0x00000008ff027c19 */ /* 0x000fe20008011603 */
[----:B------:R-:W-:-:S02]  /*10550*/  ULDC UR8, c[0x0][0x658] ;  /* 0x0001960000087ab9 */ /* 0x000fc40000000800 */
[----:B------:R1:W4:Y:S01]  /*10560*/  F2I.U32.TRUNC.NTZ R19, R5 ;  /* 0x0000000500137305 */ /* 0x000322000020f000 */
[--C-:B------:R-:W-:Y:S02]  /*10570*/  SHF.R.U32.HI R3, RZ, UR10, R2.reuse ;  /* 0x0000000aff037c19 */ /* 0x100fe40008011602 */
[----:B------:R-:W-:Y:S01]  /*10580*/  SHF.R.U64 R18, R7, UR10, R2 ;  /* 0x0000000a07127c19 */ /* 0x000fe20008001202 */
[----:B0-----:R-:W-:Y:S01]  /*10590*/  IMAD.MOV R2, RZ, RZ, -R4 ;  /* 0x000000ffff027224 */ /* 0x001fe200078e0a04 */
[--C-:B------:R-:W-:Y:S02]  /*105a0*/  SHF.R.U32.HI R4, RZ, UR8, R3.reuse ;  /* 0x00000008ff047c19 */ /* 0x100fe40008011603 */
[----:B------:R-:W-:Y:S01]  /*105b0*/  SHF.R.U64 R14, R18, UR8, R3 ;  /* 0x00000008120e7c19 */ /* 0x000fe20008001203 */
[----:B--2---:R-:W-:Y:S02]  /*105c0*/  IMAD R20, R20, R2, R13 ;  /* 0x0000000214147224 */ /* 0x004fe400078e020d */
[----:B------:R-:W-:Y:S01]  /*105d0*/  IMAD.MOV.U32 R3, RZ, RZ, R4 ;  /* 0x000000ffff037224 */ /* 0x000fe200078e0004 */
[----:B------:R-:W-:Y:S01]  /*105e0*/  MOV R2, R14 ;  /* 0x0000000e00027202 */ /* 0x000fe20000000f00 */
[----:B-1--4-:R-:W-:Y:S06]  /*105f0*/  @!P1 BRA `(.L_x_429) ;  /* 0x0000000000289947 */ /* 0x012fec0003800000 */
[----:B------:R-:W-:Y:S02]  /*10600*/  ULDC UR8, c[0x0][0x64c] ;  /* 0x0001930000087ab9 */ /* 0x000fe40000000800 */
[----:B------:R-:W-:-:S05]  /*10610*/  IADD3 R3, P1, R14, UR8, RZ ;  /* 0x000000080e037c10 */ /* 0x000fca000ff3e0ff */
[----:B------:R-:W-:-:S04]  /*10620*/  IMAD.X R13, RZ, RZ, R4, P1 ;  /* 0x000000ffff0d7224 */ /* 0x000fc800008e0604 */
[----:B------:R-:W-:-:S04]  /*10630*/  IMAD.WIDE.U32 R4, R13, UR14, RZ ;  /* 0x0000000e0d047c25 */ /* 0x000fc8000f8e00ff */
[----:B------:R-:W-:-:S04]  /*10640*/  IMAD.WIDE.U32 R4, P1, R3, UR15, R4 ;  /* 0x0000000f03047c25 */ /* 0x000fc8000f820004 */
[----:B------:R-:W-:-:S04]  /*10650*/  IMAD.WIDE.U32 R2, R3, UR14, RZ ;  /* 0x0000000e03027c25 */ /* 0x000fc8000f8e00ff */
[----:B------:R-:W-:Y:S01]  /*10660*/  IMAD.MOV.U32 R2, RZ, RZ, R5 ;  /* 0x000000ffff027224 */ /* 0x000fe200078e0005 */
[----:B------:R-:W-:Y:S01]  /*10670*/  IADD3 RZ, P4, R3, R4, RZ ;  /* 0x0000000403ff7210 */ /* 0x000fe20007f9e0ff */
[----:B------:R-:W-:-:S04]  /*10680*/  IMAD.X R3, RZ, RZ, RZ, P1 ;  /* 0x000000ffff037224 */ /* 0x000fc800008e06ff */
[----:B------:R-:W-:-:S08]  /*10690*/  IMAD.WIDE.U32.X R2, R13, UR15, R2, P4 ;  /* 0x0000000f0d027c25 */ /* 0x000fd0000a0e0402 */
.L_x_429:
[----:B------:R-:W-:Y:S01]  /*106a0*/  ULDC UR8, c[0x0][0x648] ;  /* 0x0001920000087ab9 */ /* 0x000fe20000000800 */
[----:B------:R-:W-:Y:S01]  /*106b0*/  LOP3.LUT R18, R18, UR6, RZ, 0xc0, !PT ;  /* 0x0000000612127c12 */ /* 0x000fe2000f8ec0ff */
[----:B------:R-:W-:Y:S01]  /*106c0*/  IMAD.MOV R19, RZ, RZ, -R19 ;  /* 0x000000ffff137224 */ /* 0x000fe200078e0a13 */
[----:B------:R-:W-:Y:S01]  /*106d0*/  SHF.R.U64 R3, R2, UR8, R3 ;  /* 0x0000000802037c19 */ /* 0x000fe20008001203 */
[----:B------:R-:W-:Y:S01]  /*106e0*/  ULDC UR8, c[0x0][0x638] ;  /* 0x00018e0000087ab9 */ /* 0x000fe20000000800 */
[----:B------:R-:W-:Y:S01]  /*106f0*/  UISETP.NE.AND UP0, UPT, UR39, URZ, UPT ;  /* 0x0000003f2700728c */ /* 0x000fe2000bf05270 */
[----:B------:R-:W-:Y:S01]  /*10700*/  LOP3.LUT R7, R7, UR4, RZ, 0xc0, !PT ;  /* 0x0000000407077c12 */ /* 0x000fe2000f8ec0ff */
[----:B---3--:R-:W-:Y:S01]  /*10710*/  @P2 IMAD R20, R15, R19, R12 ;  /* 0x000000130f142224 */ /* 0x008fe200078e020c */
[----:B------:R-:W-:Y:S01]  /*10720*/  ULDC UR9, c[0x0][0x610] ;  /* 0x0001840000097ab9 */ /* 0x000fe20000000800 */
[----:B------:R-:W-:Y:S02]  /*10730*/  IMAD.MOV R5, RZ, RZ, -R3 ;  /* 0x000000ffff057224 */ /* 0x000fe400078e0a03 */
[----:B------:R-:W-:Y:S01]  /*10740*/  IMAD R3, R3, UR5, R18 ;  /* 0x0000000503037c24 */ /* 0x000fe2000f8e0212 */
[----:B------:R-:W-:Y:S01]  /*10750*/  PLOP3.LUT P1, PT, PT, PT, UP0, 0x40, 0x0 ;  /* 0x000000000000781c */ /* 0x000fe20003f2e808 */
[----:B------:R-:W-:Y:S01]  /*10760*/  IMAD R14, R5, UR8, R14 ;  /* 0x00000008050e7c24 */ /* 0x000fe2000f8e020e */
[----:B------:R-:W-:Y:S01]  /*10770*/  ULDC UR8, c[0x0][0x600] ;  /* 0x0001800000087ab9 */ /* 0x000fe20000000800 */
[----:B------:R-:W-:Y:S01]  /*10780*/  IMAD R3, R3, UR9, R20 ;  /* 0x0000000903037c24 */ /* 0x000fe2000f8e0214 */
[----:B------:R-:W-:Y:S01]  /*10790*/  PLOP3.LUT P2, PT, PT, PT, UP0, 0x40, 0x0 ;  /* 0x000000000000781c */ /* 0x000fe20003f4e808 */
[----:B------:R-:W-:-:S02]  /*107a0*/  IMAD R14, R14, UR8, R7 ;  /* 0x000000080e0e7c24 */ /* 0x000fc4000f8e0207 */
[----:B------:R-:W-:-:S03]  /*107b0*/  IMAD.MOV.U32 R2, RZ, RZ, 0x1 ;  /* 0x00000001ff027424 */ /* 0x000fc600078e00ff */
[----:B------:R-:W-:Y:S02]  /*107c0*/  SEL R4, R14, R3, P1 ;  /* 0x000000030e047207 */ /* 0x000fe40000800000 */
[----:B------:R-:W-:-:S07]  /*107d0*/  SEL R3, R3, R14, P2 ;  /* 0x0000000e03037207 */ /* 0x000fce0001000000 */
.L_x_427:
[----:B------:R-:W-:Y:S05]  /*107e0*/  BSYNC B1 ;  /* 0x0000000000017941 */ /* 0x000fea0003800000 */
.L_x_426:
[----:B------:R-:W-:-:S13]  /*107f0*/  LOP3.LUT P1, RZ, R2, 0xff, RZ, 0xc0, !PT ;  /* 0x000000ff02ff7812 */ /* 0x000fda000782c0ff */
[----:B------:R-:W-:Y:S05]  /*10800*/  @P1 BRA `(.L_x_430) ;  /* 0xfffffff400041947 */ /* 0x000fea000383ffff */
[----:B------:R-:W-:Y:S05]  /*10810*/  BSYNC B0 ;  /* 0x0000000000007941 */ /* 0x000fea0003800000 */
.L_x_418:
[----:B------:R-:W-:-:S03]  /*10820*/  UMOV UR8, 0xffffffff ;  /* 0xffffffff00087882 */ /* 0x000fc60000000000 */
[----:B------:R-:W-:Y:S05]  /*10830*/  BRA.DIV UR8, `(.L_x_431) ;  /* 0x0000000208d47947 */ /* 0x000fea000b800000 */
[----:B------:R-:W-:-:S13]  /*10840*/  ELECT P6, URZ, PT ;  /* 0x00000000003f782f */ /* 0x000fda00038c0000 */
.L_x_443:
[----:B------:R-:W-:Y:S04]  /*10850*/  BSSY B0, `(.L_x_432) ;  /* 0x000001a000007945 */ /* 0x000fe80003800000 */
[----:B------:R-:W-:Y:S05]  /*10860*/  @!P6 BRA `(.L_x_433) ;  /* 0x000000000060e947 */ /* 0x000fea0003800000 */
[----:B------:R-:W-:-:S04]  /*10870*/  ULOP3.LUT UR8, UR38, 0x2, URZ, 0xfc, !UPT ;  /* 0x0000000226087892 */ /* 0x000fc8000f8efc3f */
[----:B------:R-:W-:-:S06]  /*10880*/  UISETP.NE.AND UP0, UPT, UR8, 0x3, UPT ;  /* 0x000000030800788c */ /* 0x000fcc000bf05270 */
[----:B------:R-:W-:-:S13]  /*10890*/  PLOP3.LUT P0, PT, PT, PT, UP0, 0x80, 0x0 ;  /* 0x000000000000781c */ /* 0x000fda0003f0f008 */
[----:B------:R-:W-:Y:S05]  /*108a0*/  @!P0 BRA `(.L_x_434) ;  /* 0x0000000000048947 */ /* 0x000fea0003800000 */
[----:B------:R-:W-:Y:S01]  /*108b0*/  BPT.TRAP 0x1 ;  /* 0x000000040000795c */ /* 0x000fe20000300000 */
.L_x_434:
[----:B------:R-:W0:Y:S01]  /*108c0*/  S2R R3, SR_CgaCtaId ;  /* 0x0000000000037919 */ /* 0x000e220000008800 */
[----:B------:R-:W-:-:S04]  /*108d0*/  MOV R2, 0x400 ;  /* 0x0000040000027802 */ /* 0x000fc80000000f00 */
[----:B0-----:R-:W-:Y:S02]  /*108e0*/  LEA R3, R3, R2, 0x18 ;  /* 0x0000000203037211 */ /* 0x001fe400078ec0ff */
[----:B------:R-:W-:Y:S02]  /*108f0*/  SHF.L.U32 R2, R8, 0x1f, RZ ;  /* 0x0000001f08027819 */ /* 0x000fe400000006ff */
[----:B------:R-:W-:-:S05]  /*10900*/  IADD3 R3, R3, 0x10, RZ ;  /* 0x0000001003037810 */ /* 0x000fca0007ffe0ff */
[C---:B------:R-:W-:Y:S02]  /*10910*/  IMAD R7, R0.reuse, 0x8, R3 ;  /* 0x0000000800077824 */ /* 0x040fe400078e0203 */
[----:B------:R-:W-:Y:S02]  /*10920*/  VIADD R0, R0, 0x1 ;  /* 0x0000000100007836 */ /* 0x000fe40000000000 */
[----:B------:R-:W0:Y:S03]  /*10930*/  SYNCS.PHASECHK.TRANS64.TRYWAIT P0, [R7+URZ], R2 ;  /* 0x00000002070075a7 */ /* 0x000e26000800017f */
[----:B------:R-:W-:-:S04]  /*10940*/  ISETP.NE.AND P1, PT, R0, 0x2, PT ;  /* 0x000000020000780c */ /* 0x000fc80003f25270 */
[----:B------:R-:W-:Y:S02]  /*10950*/  SEL R5, RZ, 0x1, P1 ;  /* 0x00000001ff057807 */ /* 0x000fe40000800000 */
[----:B------:R-:W-:Y:S02]  /*10960*/  SEL R0, R0, RZ, P1 ;  /* 0x000000ff00007207 */ /* 0x000fe40000800000 */
[----:B------:R-:W-:Y:S01]  /*10970*/  LOP3.LUT R5, R8, R5, RZ, 0x3c, !PT ;  /* 0x0000000508057212 */ /* 0x000fe200078e3cff */
[----:B0-----:R-:W-:Y:S06]  /*10980*/  @!P0 BRA `(.L_x_435) ;  /* 0x0000000000a08947 */ /* 0x001fec0003800000 */
.L_x_444:
[----:B------:R-:W-:Y:S01]  /*10990*/  IMAD R3, R0, 0x8, R3 ;  /* 0x0000000800037824 */ /* 0x000fe200078e0203 */
[----:B------:R-:W-:-:S07]  /*109a0*/  SHF.L.U32 R0, R5, 0x1f, RZ ;  /* 0x0000001f05007819 */ /* 0x000fce00000006ff */
.L_x_436:
[----:B-1----:R1:W2:Y:S02]  /*109b0*/  SYNCS.PHASECHK.TRANS64.TRYWAIT P0, [R3+URZ], R0 ;  /* 0x00000000030075a7 */ /* 0x0022a4000800017f */
[----:B--2---:R-:W-:Y:S05]  /*109c0*/  @!P0 NANOSLEEP.SYNCS 0x989680 ;  /* 0x009896800000895d */ /* 0x004fea0003900000 */
[----:B------:R-:W2:Y:S02]  /*109d0*/  @!P0 SYNCS.PHASECHK.TRANS64 P0, [R3+URZ], R0 ;  /* 0x00000000030085a7 */ /* 0x000ea4000800007f */
[----:B--2---:R-:W-:Y:S05]  /*109e0*/  @!P0 BRA `(.L_x_436) ;  /* 0xfffffffc00f08947 */ /* 0x004fea000383ffff */
.L_x_433:
[----:B------:R-:W-:Y:S05]  /*109f0*/  BSYNC B0 ;  /* 0x0000000000007941 */ /* 0x000fea0003800000 */
.L_x_432:
[----:B------:R-:W-:Y:S05]  /*10a00*/  EXIT ;  /* 0x000000000000794d */ /* 0x000fea0003800000 */
.L_x_17:
[----:B----4-:R4:W0:Y:S02]  /*10a10*/  SYNCS.PHASECHK.TRANS64.TRYWAIT P1, [R3+URZ], R0 ;  /* 0x00000000030075a7 */ /* 0x010824000802017f */
[----:B0-----:R-:W-:Y:S05]  /*10a20*/  @!P1 NANOSLEEP.SYNCS 0x989680 ;  /* 0x009896800000995d */ /* 0x001fea0003900000 */
[----:B------:R-:W0:Y:S02]  /*10a30*/  @!P1 SYNCS.PHASECHK.TRANS64 P1, [R3+URZ], R0 ;  /* 0x00000000030095a7 */ /* 0x000e24000802007f */
[----:B0-----:R-:W-:Y:S05]  /*10a40*/  @!P1 BRA `(.L_x_17) ;  /* 0xfffffffc00f09947 */ /* 0x001fea000383ffff */
[----:B------:R-:W-:Y:S05]  /*10a50*/  BRA `(.L_x_16) ;  /* 0xffffff08004c7947 */ /* 0x000fea000383ffff */
.L_x_22:
[----:B0-2---:R-:W-:-:S04]  /*10a60*/  IMAD.U32 R4, RZ, RZ, UR10 ;  /* 0x0000000aff047e24 */ /* 0x005fc8000f8e00ff */
[----:B------:R0:W2:Y:S03]  /*10a70*/  SYNCS.PHASECHK.TRANS64.TRYWAIT P1, [R4+URZ], R3 ;  /* 0x00000003040075a7 */ /* 0x0000a6000802017f */
[----:B--2---:R-:W-:Y:S05]  /*10a80*/  @!P1 NANOSLEEP.SYNCS 0x989680 ;  /* 0x009896800000995d */ /* 0x004fea0003900000 */
[----:B------:R-:W2:Y:S02]  /*10a90*/  @!P1 SYNCS.PHASECHK.TRANS64 P1, [R4+URZ], R3 ;  /* 0x00000003040095a7 */ /* 0x000ea4000802007f */
[----:B--2---:R-:W-:Y:S05]  /*10aa0*/  @!P1 BRA `(.L_x_22) ;  /* 0xfffffffc00ec9947 */ /* 0x004fea000383ffff */
[----:B------:R-:W-:Y:S05]  /*10ab0*/  BRA `(.L_x_21) ;  /* 0xffffff1000407947 */ /* 0x000fea000383ffff */
.L_x_419:
[----:B------:R-:W-:Y:S01]  /*10ac0*/  BSSY B1, `(.L_x_437) ;  /* 0x0000006000017945 */ /* 0x000fe20003800000 */
[----:B------:R-:W-:-:S07]  /*10ad0*/  IMAD.MOV.U32 R15, RZ, RZ, -0x1 ;  /* 0xffffffffff0f7424 */ /* 0x000fce00078e00ff */
[----:B------:R-:W-:Y:S05]  /*10ae0*/  WARPSYNC.COLLECTIVE R15, `(.L_x_438) ;  /* 0x000000000f0c7348 */ /* 0x000fea0003c00000 */
[----:B------:R-:W-:Y:S02]  /*10af0*/  ELECT P6, UR62, PT ;  /* 0x00000000003e782f */ /* 0x000fe400038c0000 */
[----:B------:R-:W-:Y:S01]  /*10b00*/  MOV R14, UR62 ;  /* 0x0000003e000e7c02 */ /* 0x000fe20008000f00 */
[----:B------:R-:W-:Y:S10]  /*10b10*/  ENDCOLLECTIVE ;  /* 0x000000000000791b */ /* 0x000ff40003800000 */
.L_x_438:
[----:B------:R-:W-:Y:S05]  /*10b20*/  BSYNC B1 ;  /* 0x0000000000017941 */ /* 0x000fea0003800000 */
.L_x_437:
[----:B------:R-:W-:Y:S05]  /*10b30*/  BRA `(.L_x_439) ;  /* 0xfffffff000447947 */ /* 0x000fea000383ffff */
.L_x_422:
[----:B0-----:R0:W1:Y:S02]  /*10b40*/  SYNCS.PHASECHK.TRANS64.TRYWAIT P1, [R12+URZ+0x10], R5 ;  /* 0x000010050c0075a7 */ /* 0x001064000802017f */
[----:B-1----:R-:W-:Y:S05]  /*10b50*/  @!P1 NANOSLEEP.SYNCS 0x989680 ;  /* 0x009896800000995d */ /* 0x002fea0003900000 */
[----:B------:R-:W1:Y:S02]  /*10b60*/  @!P1 SYNCS.PHASECHK.TRANS64 P1, [R12+URZ+0x10], R5 ;  /* 0x000010050c0095a7 */ /* 0x000e64000802007f */
[----:B-1----:R-:W-:Y:S05]  /*10b70*/  @!P1 BRA `(.L_x_422) ;  /* 0xfffffffc00f09947 */ /* 0x002fea000383ffff */
[----:B------:R-:W-:Y:S05]  /*10b80*/  BRA `(.L_x_440) ;  /* 0xfffffff000787947 */ /* 0x000fea000383ffff */
.L_x_431:
[----:B------:R-:W-:Y:S01]  /*10b90*/  BSSY B0, `(.L_x_441) ;  /* 0x0000006000007945 */ /* 0x000fe20003800000 */
[----:B------:R-:W-:-:S07]  /*10ba0*/  IMAD.MOV.U32 R15, RZ, RZ, -0x1 ;  /* 0xffffffffff0f7424 */ /* 0x000fce00078e00ff */
[----:B------:R-:W-:Y:S05]  /*10bb0*/  WARPSYNC.COLLECTIVE R15, `(.L_x_442) ;  /* 0x000000000f0c7348 */ /* 0x000fea0003c00000 */
[----:B------:R-:W-:Y:S02]  /*10bc0*/  ELECT P6, UR62, PT ;  /* 0x00000000003e782f */ /* 0x000fe400038c0000 */
[----:B------:R-:W-:Y:S01]  /*10bd0*/  MOV R14, UR62 ;  /* 0x0000003e000e7c02 */ /* 0x000fe20008000f00 */
[----:B------:R-:W-:Y:S10]  /*10be0*/  ENDCOLLECTIVE ;  /* 0x000000000000791b */ /* 0x000ff40003800000 */
.L_x_442:
[----:B------:R-:W-:Y:S05]  /*10bf0*/  BSYNC B0 ;  /* 0x0000000000007941 */ /* 0x000fea0003800000 */
.L_x_441:
[----:B------:R-:W-:Y:S05]  /*10c00*/  BRA `(.L_x_443) ;  /* 0xfffffffc00107947 */ /* 0x000fea000383ffff */
.L_x_435:
[----:B0-----:R0:W1:Y:S02]  /*10c10*/  SYNCS.PHASECHK.TRANS64.TRYWAIT P0, [R7+URZ], R2 ;  /* 0x00000002070075a7 */ /* 0x001064000800017f */
[----:B-1----:R-:W-:Y:S05]  /*10c20*/  @!P0 NANOSLEEP.SYNCS 0x989680 ;  /* 0x009896800000895d */ /* 0x002fea0003900000 */
[----:B------:R-:W1:Y:S02]  /*10c30*/  @!P0 SYNCS.PHASECHK.TRANS64 P0, [R7+URZ], R2 ;  /* 0x00000002070085a7 */ /* 0x000e64000800007f */
[----:B-1----:R-:W-:Y:S05]  /*10c40*/  @!P0 BRA `(.L_x_435) ;  /* 0xfffffffc00f08947 */ /* 0x002fea000383ffff */
[----:B------:R-:W-:Y:S05]  /*10c50*/  BRA `(.L_x_444) ;  /* 0xfffffffc004c7947 */ /* 0x000fea000383ffff */
.L_x_445:
[----:B------:R-:W-:-:S00]  /*10c60*/  BRA `(.L_x_445) ;  /* 0xfffffffc00fc7947 */ /* 0x000fc0000383ffff */
[----:B------:R-:W-:-:S00]  /*10c70*/  NOP ;  /* 0x0000000000007918 */ /* 0x000fc00000000000 */
        /* <DEDUP_REMOVED lines=8> */
.L_x_446:


//--------------------- .nv.global.init           --------------------------
	.section	.nv.global.init,"aw",@progbits
.nv.global.init:
	.type		$str$22,@object
	.size		$str$22,($str$23 - $str$22)
$str$22:
        /*0000*/ 	.byte	0x6b, 0x5f, 0x74, 0x69, 0x6c, 0x65, 0x5f, 0x63, 0x6f, 0x75, 0x6e, 0x74, 0x20, 0x3e, 0x3d, 0x20
        /*0010*/ 	.byte	0x31, 0x00
	.type		$str$23,@object
	.size		$str$23,(__unnamed_1 - $str$23)
$str$23:
        /*0012*/ 	.byte	0x2f, 0x74, 0x6d, 0x70, 0x2f, 0x63, 0x75, 0x74, 0x6c, 0x61, 0x73, 0x73, 0x5f, 0x73, 0x77, 0x65
        /*0022*/ 	.byte	0x65, 0x70, 0x5f, 0x73, 0x72, 0x63, 0x2f, 0x69, 0x6e, 0x63, 0x6c, 0x75, 0x64, 0x65, 0x2f, 0x63
        /*0032*/ 	.byte	0x75, 0x74, 0x6c, 0x61, 0x73, 0x73, 0x2f, 0x67, 0x65, 0x6d, 0x6d, 0x2f, 0x63, 0x6f, 0x6c, 0x6c
        /*0042*/ 	.byte	0x65, 0x63, 0x74, 0x69, 0x76, 0x65, 0x2f, 0x73, 0x6d, 0x39, 0x30, 0x5f, 0x6d, 0x6d, 0x61, 0x5f
        /*0052*/ 	.byte	0x74, 0x6d, 0x61, 0x5f, 0x67, 0x6d, 0x6d, 0x61, 0x5f, 0x73, 0x73, 0x5f, 0x77, 0x61, 0x72, 0x70
        /*0062*/ 	.byte	0x73, 0x70, 0x65, 0x63, 0x69, 0x61, 0x6c, 0x69, 0x7a, 0x65, 0x64, 0x2e, 0x68, 0x70, 0x70, 0x00
	.type		__unnamed_1,@object
	.size		__unnamed_1,(.L_0 - __unnamed_1)
__unnamed_1:
        /*0072*/ 	.byte	0x76, 0x6f, 0x69, 0x64, 0x20, 0x63, 0x75, 0x74, 0x6c, 0x61, 0x73, 0x73, 0x3a, 0x3a, 0x67, 0x65
        /* <DEDUP_REMOVED lines=180> */
        /*0bc2*/ 	.byte	0x65, 0x6e, 0x74, 0x69, 0x74, 0x79, 0x5d, 0x00
.L_0:


//--------------------- .nv.shared._ZN7cutlass13device_kernelINS_4gemm6kernel13GemmUniversalIN4cute5tupleIJiiiiEEENS1_10collective13CollectiveMmaINS1_34MainloopSm90TmaGmmaWarpSpecializedILi2ENS5_IJNS4_1CILi1EEESB_SB_EEENS1_35KernelTmaWarpSpecializedCooperativeEEENS5_IJNSA_ILi256EEENSA_ILi192EEENSA_ILi128EEEEEENS_10bfloat16_tENS5_IJlSB_lEEESJ_SK_NS4_8TiledMMAINS4_8MMA_AtomIJNS4_4SM904GMMA28MMA_64x192x16_F32BF16BF16_SSILNSO_5MajorE0ELSQ_0ELNSO_7ScaleInE1ELSR_1EEEEEENS4_6LayoutINS5_IJNSA_ILi2EEESB_SB_EEENS5_IJSB_NSA_ILi0EEESX_EEEEENS5_IJNS4_10UnderscoreES10_S10_EEEEENS4_13SM90_TMA_LOADENS4_14ComposedLayoutINS4_7SwizzleILi3ELi4ELi3EEENS4_18smem_ptr_flag_bitsILi16EEENSU_INS5_IJNSA_ILi8EEENSA_ILi64EEEEEENS5_IJS1A_SB_EEEEEEEvNS4_8identityES13_S1E_vS1F_EENS_8epilogue10collective6detail29Sm90TmaWarpSpecializedAdapterINS1I_15DefaultEpilogueISJ_SK_SK_NS1H_6thread17LinearCombinationISJ_Li1EffLNS1M_9ScaleType4KindE0ELNS_15FloatRoundStyleE2ESJ_EENS1_15EpilogueDefaultEEEEEvvEEEEvNT_6ParamsE --------------------------
	.section	.nv.shared._ZN7cutlass13device_kernelINS_4gemm6kernel13GemmUniversalIN4cute5tupleIJiiiiEEENS1_10collective13CollectiveMmaINS1_34MainloopSm90TmaGmmaWarpSpecializedILi2ENS5_IJNS4_1CILi1EEESB_SB_EEENS1_35KernelTmaWarpSpecializedCooperativeEEENS5_IJNSA_ILi256EEENSA_ILi192EEENSA_ILi128EEEEEENS_10bfloat16_tENS5_IJlSB_lEEESJ_SK_NS4_8TiledMMAINS4_8MMA_AtomIJNS4_4SM904GMMA28MMA_64x192x16_F32BF16BF16_SSILNSO_5MajorE0ELSQ_0ELNSO_7ScaleInE1ELSR_1EEEEEENS4_6LayoutINS5_IJNSA_ILi2EEESB_SB_EEENS5_IJSB_NSA_ILi0EEESX_EEEEENS5_IJNS4_10UnderscoreES10_S10_EEEEENS4_13SM90_TMA_LOADENS4_14ComposedLayoutINS4_7SwizzleILi3ELi4ELi3EEENS4_18smem_ptr_flag_bitsILi16EEENSU_INS5_IJNSA_ILi8EEENSA_ILi64EEEEEENS5_IJS1A_SB_EEEEEEEvNS4_8identityES13_S1E_vS1F_EENS_8epilogue10collective6detail29Sm90TmaWarpSpecializedAdapterINS1I_15DefaultEpilogueISJ_SK_SK_NS1H_6thread17LinearCombinationISJ_Li1EffLNS1M_9ScaleType4KindE0ELNS_15FloatRoundStyleE2ESJ_EENS1_15EpilogueDefaultEEEEEvvEEEEvNT_6ParamsE,"aw",@nobits
	.sectionflags	@""
	.align	16
	.zero		1024


//--------------------- .nv.shared.reserved.0     --------------------------
	.section	.nv.shared.reserved.0,"aw",@nobits
	.weak		__nv_reservedSMEM_offset_0_alias
	.size		__nv_reservedSMEM_offset_0_alias, 0, 0
	.other		__nv_reservedSMEM_offset_0_alias,@"STO_CUDA_RESERVED_SHARED STV_DEFAULT"
__nv_reservedSMEM_offset_0_alias:
	.zero		0


//--------------------- .nv.global                --------------------------
	.section	.nv.global,"aw",@nobits
.nv.global:
	.type		_ZN39_INTERNAL_028342f1_4_k_cu_01dfa29b_49254cute1_E,@object
	.size		_ZN39_INTERNAL_028342f1_4_k_cu_01dfa29b_49254cute1_E,(_ZN39_INTERNAL_028342f1_4_k_cu_01dfa29b_49254cuda3std3__45__cpo6cbeginE - _ZN39_INTERNAL_028342f1_4_k_cu_01dfa29b_49254cute1_E)
_ZN39_INTERNAL_028342f1_4_k_cu_01dfa29b_49254cute1_E:
	.zero		1
	.type		_ZN39_INTERNAL_028342f1_4_k_cu_01dfa29b_49254cuda3std3__45__cpo6cbeginE,@object
	.size		_ZN39_INTERNAL_028342f1_4_k_cu_01dfa29b_49254cuda3std3__45__cpo6cbeginE,(_ZN39_INTERNAL_028342f1_4_k_cu_01dfa29b_49254cuda3std3__48in_placeE - _ZN39_INTERNAL_028342f1_4_k_cu_01dfa29b_49254cuda3std3__45__cpo6cbeginE)
_ZN39_INTERNAL_028342f1_4_k_cu_01dfa29b_49254cuda3std3__45__cpo6cbeginE:
	.zero		1
	.type		_ZN39_INTERNAL_028342f1_4_k_cu_01dfa29b_49254cuda3std3__48in_placeE,@object
	.size		_ZN39_INTERNAL_028342f1_4_k_cu_01dfa29b_49254cuda3std3__48in_placeE,(_ZN39_INTERNAL_028342f1_4_k_cu_01dfa29b_49254cuda3std6ranges3__45__cpo9iter_moveE - _ZN39_INTERNAL_028342f1_4_k_cu_01dfa29b_49254cuda3std3__48in_placeE)
_ZN39_INTERNAL_028342f1_4_k_cu_01dfa29b_49254cuda3std3__48in_placeE:
	.zero		1
	.type		_ZN39_INTERNAL_028342f1_4_k_cu_01dfa29b_49254cuda3std6ranges3__45__cpo9iter_moveE,@object
	.size		_ZN39_INTERNAL_028342f1_4_k_cu_01dfa29b_49254cuda3std6ranges3__45__cpo9iter_moveE,(_ZN39_INTERNAL_028342f1_4_k_cu_01dfa29b_49254cuda3std3__45__cpo5beginE - _ZN39_INTERNAL_028342f1_4_k_cu_01dfa29b_49254cuda3std6ranges3__45__cpo9iter_moveE)
_ZN39_INTERNAL_028342f1_4_k_cu_01dfa29b_49254cuda3std6ranges3__45__cpo9iter_moveE:
	.zero		1
	.type		_ZN39_INTERNAL_028342f1_4_k_cu_01dfa29b_49254cuda3std3__45__cpo5beginE,@object
	.size		_ZN39_INTERNAL_028342f1_4_k_cu_01dfa29b_49254cuda3std3__45__cpo5beginE,(_ZN39_INTERNAL_028342f1_4_k_cu_01dfa29b_49254cuda3std3__441_GLOBAL__N__028342f1_4_k_cu_01dfa29b_49256ignoreE - _ZN39_INTERNAL_028342f1_4_k_cu_01dfa29b_49254cuda3std3__45__cpo5beginE)
_ZN39_INTERNAL_028342f1_4_k_cu_01dfa29b_49254cuda3std3__45__cpo5beginE:
	.zero		1
	.type		_ZN39_INTERNAL_028342f1_4_k_cu_01dfa29b_49254cuda3std3__441_GLOBAL__N__028342f1_4_k_cu_01dfa29b_49256ignoreE,@object
	.size		_ZN39_INTERNAL_028342f1_4_k_cu_01dfa29b_49254cuda3std3__441_GLOBAL__N__028342f1_4_k_cu_01dfa29b_49256ignoreE,(_ZN39_INTERNAL_028342f1_4_k_cu_01dfa29b_49254cute7productE - _ZN39_INTERNAL_028342f1_4_k_cu_01dfa29b_49254cuda3std3__441_GLOBAL__N__028342f1_4_k_cu_01dfa29b_49256ignoreE)
_ZN39_INTERNAL_028342f1_4_k_cu_01dfa29b_49254cuda3std3__441_GLOBAL__N__028342f1_4_k_cu_01dfa29b_49256ignoreE:
	.zero		1
	.type		_ZN39_INTERNAL_028342f1_4_k_cu_01dfa29b_49254cute7productE,@object
	.size		_ZN39_INTERNAL_028342f1_4_k_cu_01dfa29b_49254cute7productE,(_ZN39_INTERNAL_028342f1_4_k_cu_01dfa29b_49254cuda3std3__45__cpo3endE - _ZN39_INTERNAL_028342f1_4_k_cu_01dfa29b_49254cute7productE)
_ZN39_INTERNAL_028342f1_4_k_cu_01dfa29b_49254cute7productE:
	.zero		1
	.type		_ZN39_INTERNAL_028342f1_4_k_cu_01dfa29b_49254cuda3std3__45__cpo3endE,@object
	.size		_ZN39_INTERNAL_028342f1_4_k_cu_01dfa29b_49254cuda3std3__45__cpo3endE,(_ZN39_INTERNAL_028342f1_4_k_cu_01dfa29b_49254cuda3std3__419piecewise_constructE - _ZN39_INTERNAL_028342f1_4_k_cu_01dfa29b_49254cuda3std3__45__cpo3endE)
_ZN39_INTERNAL_028342f1_4_k_cu_01dfa29b_49254cuda3std3__45__cpo3endE:
	.zero		1
	.type		_ZN39_INTERNAL_028342f1_4_k_cu_01dfa29b_49254cuda3std3__419piecewise_constructE,@object
	.size		_ZN39_INTERNAL_028342f1_4_k_cu_01dfa29b_49254cuda3std3__419piecewise_constructE,(_ZN39_INTERNAL_028342f1_4_k_cu_01dfa29b_49254cuda3std3__45__cpo4cendE - _ZN39_INTERNAL_028342f1_4_k_cu_01dfa29b_49254cuda3std3__419piecewise_constructE)
_ZN39_INTERNAL_028342f1_4_k_cu_01dfa29b_49254cuda3std3__419piecewise_constructE:
	.zero		1
	.type		_ZN39_INTERNAL_028342f1_4_k_cu_01dfa29b_49254cuda3std3__45__cpo4cendE,@object
	.size		_ZN39_INTERNAL_028342f1_4_k_cu_01dfa29b_49254cuda3std3__45__cpo4cendE,(_ZN39_INTERNAL_028342f1_4_k_cu_01dfa29b_49254cuda3std6ranges3__45__cpo4swapE - _ZN39_INTERNAL_028342f1_4_k_cu_01dfa29b_49254cuda3std3__45__cpo4cendE)
_ZN39_INTERNAL_028342f1_4_k_cu_01dfa29b_49254cuda3std3__45__cpo4cendE:
	.zero		1
	.type		_ZN39_INTERNAL_028342f1_4_k_cu_01dfa29b_49254cuda3std6ranges3__45__cpo4swapE,@object
	.size		_ZN39_INTERNAL_028342f1_4_k_cu_01dfa29b_49254cuda3std6ranges3__45__cpo4swapE,(.L_8 - _ZN39_INTERNAL_028342f1_4_k_cu_01dfa29b_49254cuda3std6ranges3__45__cpo4swapE)
_ZN39_INTERNAL_028342f1_4_k_cu_01dfa29b_49254cuda3std6ranges3__45__cpo4swapE:
	.zero		1
.L_8:


//--------------------- .nv.constant0._ZN7cutlass13device_kernelINS_4gemm6kernel13GemmUniversalIN4cute5tupleIJiiiiEEENS1_10collective13CollectiveMmaINS1_34MainloopSm90TmaGmmaWarpSpecializedILi2ENS5_IJNS4_1CILi1EEESB_SB_EEENS1_35KernelTmaWarpSpecializedCooperativeEEENS5_IJNSA_ILi256EEENSA_ILi192EEENSA_ILi128EEEEEENS_10bfloat16_tENS5_IJlSB_lEEESJ_SK_NS4_8TiledMMAINS4_8MMA_AtomIJNS4_4SM904GMMA28MMA_64x192x16_F32BF16BF16_SSILNSO_5MajorE0ELSQ_0ELNSO_7ScaleInE1ELSR_1EEEEEENS4_6LayoutINS5_IJNSA_ILi2EEESB_SB_EEENS5_IJSB_NSA_ILi0EEESX_EEEEENS5_IJNS4_10UnderscoreES10_S10_EEEEENS4_13SM90_TMA_LOADENS4_14ComposedLayoutINS4_7SwizzleILi3ELi4ELi3EEENS4_18smem_ptr_flag_bitsILi16EEENSU_INS5_IJNSA_ILi8EEENSA_ILi64EEEEEENS5_IJS1A_SB_EEEEEEEvNS4_8identityES13_S1E_vS1F_EENS_8epilogue10collective6detail29Sm90TmaWarpSpecializedAdapterINS1I_15DefaultEpilogueISJ_SK_SK_NS1H_6thread17LinearCombinationISJ_Li1EffLNS1M_9ScaleType4KindE0ELNS_15FloatRoundStyleE2ESJ_EENS1_15EpilogueDefaultEEEEEvvEEEEvNT_6ParamsE --------------------------
	.section	.nv.constant0._ZN7cutlass13device_kernelINS_4gemm6kernel13GemmUniversalIN4cute5tupleIJiiiiEEENS1_10collective13CollectiveMmaINS1_34MainloopSm90TmaGmmaWarpSpecializedILi2ENS5_IJNS4_1CILi1EEESB_SB_EEENS1_35KernelTmaWarpSpecializedCooperativeEEENS5_IJNSA_ILi256EEENSA_ILi192EEENSA_ILi128EEEEEENS_10bfloat16_tENS5_IJlSB_lEEESJ_SK_NS4_8TiledMMAINS4_8MMA_AtomIJNS4_4SM904GMMA28MMA_64x192x16_F32BF16BF16_SSILNSO_5MajorE0ELSQ_0ELNSO_7ScaleInE1ELSR_1EEEEEENS4_6LayoutINS5_IJNSA_ILi2EEESB_SB_EEENS5_IJSB_NSA_ILi0EEESX_EEEEENS5_IJNS4_10UnderscoreES10_S10_EEEEENS4_13SM90_TMA_LOADENS4_14ComposedLayoutINS4_7SwizzleILi3ELi4ELi3EEENS4_18smem_ptr_flag_bitsILi16EEENSU_INS5_IJNSA_ILi8EEENSA_ILi64EEEEEENS5_IJS1A_SB_EEEEEEEvNS4_8identityES13_S1E_vS1F_EENS_8epilogue10collective6detail29Sm90TmaWarpSpecializedAdapterINS1I_15DefaultEpilogueISJ_SK_SK_NS1H_6thread17LinearCombinationISJ_Li1EffLNS1M_9ScaleType4KindE0ELNS_15FloatRoundStyleE2ESJ_EENS1_15EpilogueDefaultEEEEEvvEEEEvNT_6ParamsE,"a",@progbits
	.sectionflags	@""
	.align	4
.nv.constant0._ZN7cutlass13device_kernelINS_4gemm6kernel13GemmUniversalIN4cute5tupleIJiiiiEEENS1_10collective13CollectiveMmaINS1_34MainloopSm90TmaGmmaWarpSpecializedILi2ENS5_IJNS4_1CILi1EEESB_SB_EEENS1_35KernelTmaWarpSpecializedCooperativeEEENS5_IJNSA_ILi256EEENSA_ILi192EEENSA_ILi128EEEEEENS_10bfloat16_tENS5_IJlSB_lEEESJ_SK_NS4_8TiledMMAINS4_8MMA_AtomIJNS4_4SM904GMMA28MMA_64x192x16_F32BF16BF16_SSILNSO_5MajorE0ELSQ_0ELNSO_7ScaleInE1ELSR_1EEEEEENS4_6LayoutINS5_IJNSA_ILi2EEESB_SB_EEENS5_IJSB_NSA_ILi0EEESX_EEEEENS5_IJNS4_10UnderscoreES10_S10_EEEEENS4_13SM90_TMA_LOADENS4_14ComposedLayoutINS4_7SwizzleILi3ELi4ELi3EEENS4_18smem_ptr_flag_bitsILi16EEENSU_INS5_IJNSA_ILi8EEENSA_ILi64EEEEEENS5_IJS1A_SB_EEEEEEEvNS4_8identityES13_S1E_vS1F_EENS_8epilogue10collective6detail29Sm90TmaWarpSpecializedAdapterINS1I_15DefaultEpilogueISJ_SK_SK_NS1H_6thread17LinearCombinationISJ_Li1EffLNS1M_9ScaleType4KindE0ELNS_15FloatRoundStyleE2ESJ_EENS1_15EpilogueDefaultEEEEEvvEEEEvNT_6ParamsE:
	.zero		1664


//--------------------- SYMBOLS --------------------------

	.type		.nv.reservedSmem.offset0,@object
	.size		.nv.reservedSmem.offset0,0x4
	.type		__assertfail,@function
